//
// Generated by NVIDIA NVVM Compiler
//
// Compiler Build ID: CL-36424714
// Cuda compilation tools, release 13.0, V13.0.88
// Based on NVVM 20.0.0
//

.version 9.0
.target sm_100
.address_size 64

	// .globl	_Z23computeSeparationKernalPdPiS_S_S0_d

.visible .entry _Z23computeSeparationKernalPdPiS_S_S0_d(
	.param .u64 .ptr .align 1 _Z23computeSeparationKernalPdPiS_S_S0_d_param_0,
	.param .u64 .ptr .align 1 _Z23computeSeparationKernalPdPiS_S_S0_d_param_1,
	.param .u64 .ptr .align 1 _Z23computeSeparationKernalPdPiS_S_S0_d_param_2,
	.param .u64 .ptr .align 1 _Z23computeSeparationKernalPdPiS_S_S0_d_param_3,
	.param .u64 .ptr .align 1 _Z23computeSeparationKernalPdPiS_S_S0_d_param_4,
	.param .f64 _Z23computeSeparationKernalPdPiS_S_S0_d_param_5
)
{
	.reg .pred 	%p<8>;
	.reg .b32 	%r<12>;
	.reg .b64 	%rd<22>;
	.reg .b64 	%fd<31>;

	ld.param.u64 	%rd1, [_Z23computeSeparationKernalPdPiS_S_S0_d_param_0];
	ld.param.u64 	%rd2, [_Z23computeSeparationKernalPdPiS_S_S0_d_param_1];
	ld.param.u64 	%rd3, [_Z23computeSeparationKernalPdPiS_S_S0_d_param_2];
	ld.param.u64 	%rd4, [_Z23computeSeparationKernalPdPiS_S_S0_d_param_3];
	ld.param.u64 	%rd5, [_Z23computeSeparationKernalPdPiS_S_S0_d_param_4];
	ld.param.f64 	%fd1, [_Z23computeSeparationKernalPdPiS_S_S0_d_param_5];
	cvta.to.global.u64 	%rd6, %rd5;
	mov.u32 	%r2, %ctaid.x;
	mov.u32 	%r3, %ntid.x;
	mov.u32 	%r4, %tid.x;
	mad.lo.s32 	%r1, %r2, %r3, %r4;
	ld.global.u32 	%r5, [%rd6];
	setp.ge.s32 	%p1, %r1, %r5;
	@%p1 bra 	$L__BB0_2;
	cvta.to.global.u64 	%rd7, %rd1;
	cvta.to.global.u64 	%rd8, %rd3;
	cvta.to.global.u64 	%rd9, %rd4;
	cvta.to.global.u64 	%rd10, %rd2;
	shl.b32 	%r6, %r1, 1;
	mul.wide.s32 	%rd11, %r6, 4;
	add.s64 	%rd12, %rd10, %rd11;
	ld.global.u32 	%r7, [%rd12];
	ld.global.u32 	%r8, [%rd12+4];
	mul.wide.s32 	%rd13, %r1, 8;
	add.s64 	%rd14, %rd9, %rd13;
	mov.b64 	%rd15, 0;
	st.global.u64 	[%rd14], %rd15;
	mul.lo.s32 	%r9, %r7, 3;
	mul.lo.s32 	%r10, %r8, 3;
	mul.lo.s32 	%r11, %r1, 3;
	mul.f64 	%fd2, %fd1, 0d3FE0000000000000;
	mul.f64 	%fd3, %fd1, 0dBFE0000000000000;
	mul.wide.s32 	%rd16, %r9, 8;
	add.s64 	%rd17, %rd7, %rd16;
	ld.global.f64 	%fd4, [%rd17];
	mul.wide.s32 	%rd18, %r10, 8;
	add.s64 	%rd19, %rd7, %rd18;
	ld.global.f64 	%fd5, [%rd19];
	sub.f64 	%fd6, %fd4, %fd5;
	mul.wide.s32 	%rd20, %r11, 8;
	add.s64 	%rd21, %rd8, %rd20;
	setp.ltu.f64 	%p2, %fd6, %fd2;
	sub.f64 	%fd7, %fd6, %fd1;
	selp.f64 	%fd8, %fd6, %fd7, %p2;
	setp.lt.f64 	%p3, %fd8, %fd3;
	add.f64 	%fd9, %fd1, %fd8;
	selp.f64 	%fd10, %fd9, %fd8, %p3;
	st.global.f64 	[%rd21], %fd10;
	ld.global.f64 	%fd11, [%rd14];
	fma.rn.f64 	%fd12, %fd10, %fd10, %fd11;
	st.global.f64 	[%rd14], %fd12;
	ld.global.f64 	%fd13, [%rd17+8];
	ld.global.f64 	%fd14, [%rd19+8];
	sub.f64 	%fd15, %fd13, %fd14;
	setp.ltu.f64 	%p4, %fd15, %fd2;
	sub.f64 	%fd16, %fd15, %fd1;
	selp.f64 	%fd17, %fd15, %fd16, %p4;
	setp.lt.f64 	%p5, %fd17, %fd3;
	add.f64 	%fd18, %fd1, %fd17;
	selp.f64 	%fd19, %fd18, %fd17, %p5;
	st.global.f64 	[%rd21+8], %fd19;
	ld.global.f64 	%fd20, [%rd14];
	fma.rn.f64 	%fd21, %fd19, %fd19, %fd20;
	st.global.f64 	[%rd14], %fd21;
	ld.global.f64 	%fd22, [%rd17+16];
	ld.global.f64 	%fd23, [%rd19+16];
	sub.f64 	%fd24, %fd22, %fd23;
	setp.ltu.f64 	%p6, %fd24, %fd2;
	sub.f64 	%fd25, %fd24, %fd1;
	selp.f64 	%fd26, %fd24, %fd25, %p6;
	setp.lt.f64 	%p7, %fd26, %fd3;
	add.f64 	%fd27, %fd1, %fd26;
	selp.f64 	%fd28, %fd27, %fd26, %p7;
	st.global.f64 	[%rd21+16], %fd28;
	ld.global.f64 	%fd29, [%rd14];
	fma.rn.f64 	%fd30, %fd28, %fd28, %fd29;
	st.global.f64 	[%rd14], %fd30;
$L__BB0_2:
	ret;

}
	// .globl	_Z21separationJudgeKernalPdPiS0_S_S_S0_did
.visible .entry _Z21separationJudgeKernalPdPiS0_S_S_S0_did(
	.param .u64 .ptr .align 1 _Z21separationJudgeKernalPdPiS0_S_S_S0_did_param_0,
	.param .u64 .ptr .align 1 _Z21separationJudgeKernalPdPiS0_S_S_S0_did_param_1,
	.param .u64 .ptr .align 1 _Z21separationJudgeKernalPdPiS0_S_S_S0_did_param_2,
	.param .u64 .ptr .align 1 _Z21separationJudgeKernalPdPiS0_S_S_S0_did_param_3,
	.param .u64 .ptr .align 1 _Z21separationJudgeKernalPdPiS0_S_S_S0_did_param_4,
	.param .u64 .ptr .align 1 _Z21separationJudgeKernalPdPiS0_S_S_S0_did_param_5,
	.param .f64 _Z21separationJudgeKernalPdPiS0_S_S_S0_did_param_6,
	.param .u32 _Z21separationJudgeKernalPdPiS0_S_S_S0_did_param_7,
	.param .f64 _Z21separationJudgeKernalPdPiS0_S_S_S0_did_param_8
)
{
	.reg .pred 	%p<9>;
	.reg .b32 	%r<16>;
	.reg .b64 	%rd<28>;
	.reg .b64 	%fd<34>;

	ld.param.u64 	%rd3, [_Z21separationJudgeKernalPdPiS0_S_S_S0_did_param_1];
	ld.param.u64 	%rd5, [_Z21separationJudgeKernalPdPiS0_S_S_S0_did_param_3];
	ld.param.u64 	%rd6, [_Z21separationJudgeKernalPdPiS0_S_S_S0_did_param_4];
	ld.param.u64 	%rd7, [_Z21separationJudgeKernalPdPiS0_S_S_S0_did_param_5];
	ld.param.u32 	%r2, [_Z21separationJudgeKernalPdPiS0_S_S_S0_did_param_7];
	ld.param.f64 	%fd2, [_Z21separationJudgeKernalPdPiS0_S_S_S0_did_param_8];
	mov.u32 	%r3, %ctaid.x;
	mov.u32 	%r4, %ntid.x;
	mov.u32 	%r5, %tid.x;
	mad.lo.s32 	%r1, %r3, %r4, %r5;
	setp.ge.s32 	%p1, %r1, %r2;
	@%p1 bra 	$L__BB1_3;
	ld.param.f64 	%fd33, [_Z21separationJudgeKernalPdPiS0_S_S_S0_did_param_6];
	ld.param.u64 	%rd27, [_Z21separationJudgeKernalPdPiS0_S_S_S0_did_param_2];
	ld.param.u64 	%rd26, [_Z21separationJudgeKernalPdPiS0_S_S_S0_did_param_0];
	cvta.to.global.u64 	%rd8, %rd26;
	cvta.to.global.u64 	%rd9, %rd5;
	cvta.to.global.u64 	%rd10, %rd27;
	cvta.to.global.u64 	%rd11, %rd6;
	shl.b32 	%r6, %r1, 1;
	mul.wide.s32 	%rd12, %r6, 4;
	add.s64 	%rd1, %rd10, %rd12;
	ld.global.u32 	%r7, [%rd1];
	ld.global.u32 	%r8, [%rd1+4];
	mul.wide.s32 	%rd13, %r1, 8;
	add.s64 	%rd14, %rd11, %rd13;
	mov.b64 	%rd15, 0;
	st.global.u64 	[%rd14], %rd15;
	mul.lo.s32 	%r9, %r7, 3;
	mul.lo.s32 	%r10, %r8, 3;
	mul.lo.s32 	%r11, %r1, 3;
	mul.f64 	%fd3, %fd2, 0d3FE0000000000000;
	mul.f64 	%fd4, %fd2, 0dBFE0000000000000;
	mul.wide.s32 	%rd16, %r9, 8;
	add.s64 	%rd17, %rd8, %rd16;
	ld.global.f64 	%fd5, [%rd17];
	mul.wide.s32 	%rd18, %r10, 8;
	add.s64 	%rd19, %rd8, %rd18;
	ld.global.f64 	%fd6, [%rd19];
	sub.f64 	%fd7, %fd5, %fd6;
	mul.wide.s32 	%rd20, %r11, 8;
	add.s64 	%rd21, %rd9, %rd20;
	setp.ltu.f64 	%p2, %fd7, %fd3;
	sub.f64 	%fd8, %fd7, %fd2;
	selp.f64 	%fd9, %fd7, %fd8, %p2;
	setp.lt.f64 	%p3, %fd9, %fd4;
	add.f64 	%fd10, %fd2, %fd9;
	selp.f64 	%fd11, %fd10, %fd9, %p3;
	st.global.f64 	[%rd21], %fd11;
	ld.global.f64 	%fd12, [%rd14];
	fma.rn.f64 	%fd13, %fd11, %fd11, %fd12;
	st.global.f64 	[%rd14], %fd13;
	ld.global.f64 	%fd14, [%rd17+8];
	ld.global.f64 	%fd15, [%rd19+8];
	sub.f64 	%fd16, %fd14, %fd15;
	setp.ltu.f64 	%p4, %fd16, %fd3;
	sub.f64 	%fd17, %fd16, %fd2;
	selp.f64 	%fd18, %fd16, %fd17, %p4;
	setp.lt.f64 	%p5, %fd18, %fd4;
	add.f64 	%fd19, %fd2, %fd18;
	selp.f64 	%fd20, %fd19, %fd18, %p5;
	st.global.f64 	[%rd21+8], %fd20;
	ld.global.f64 	%fd21, [%rd14];
	fma.rn.f64 	%fd22, %fd20, %fd20, %fd21;
	st.global.f64 	[%rd14], %fd22;
	ld.global.f64 	%fd23, [%rd17+16];
	ld.global.f64 	%fd24, [%rd19+16];
	sub.f64 	%fd25, %fd23, %fd24;
	setp.ltu.f64 	%p6, %fd25, %fd3;
	sub.f64 	%fd26, %fd25, %fd2;
	selp.f64 	%fd27, %fd25, %fd26, %p6;
	setp.lt.f64 	%p7, %fd27, %fd4;
	add.f64 	%fd28, %fd2, %fd27;
	selp.f64 	%fd29, %fd28, %fd27, %p7;
	st.global.f64 	[%rd21+16], %fd29;
	ld.global.f64 	%fd30, [%rd14];
	fma.rn.f64 	%fd31, %fd29, %fd29, %fd30;
	st.global.f64 	[%rd14], %fd31;
	mul.f64 	%fd32, %fd33, %fd33;
	setp.geu.f64 	%p8, %fd31, %fd32;
	@%p8 bra 	$L__BB1_3;
	cvta.to.global.u64 	%rd22, %rd7;
	atom.global.add.u32 	%r12, [%rd22], 1;
	ld.global.u32 	%r13, [%rd1];
	shl.b32 	%r14, %r12, 1;
	cvta.to.global.u64 	%rd23, %rd3;
	mul.wide.s32 	%rd24, %r14, 4;
	add.s64 	%rd25, %rd23, %rd24;
	st.global.u32 	[%rd25], %r13;
	ld.global.u32 	%r15, [%rd1+4];
	st.global.u32 	[%rd25+4], %r15;
$L__BB1_3:
	ret;

}
	// .globl	_Z23zeroAccelerationsKernelPdi
.visible .entry _Z23zeroAccelerationsKernelPdi(
	.param .u64 .ptr .align 1 _Z23zeroAccelerationsKernelPdi_param_0,
	.param .u32 _Z23zeroAccelerationsKernelPdi_param_1
)
{
	.reg .pred 	%p<2>;
	.reg .b32 	%r<7>;
	.reg .b64 	%rd<6>;

	ld.param.u64 	%rd1, [_Z23zeroAccelerationsKernelPdi_param_0];
	ld.param.u32 	%r2, [_Z23zeroAccelerationsKernelPdi_param_1];
	mov.u32 	%r3, %ctaid.x;
	mov.u32 	%r4, %ntid.x;
	mov.u32 	%r5, %tid.x;
	mad.lo.s32 	%r1, %r3, %r4, %r5;
	setp.ge.s32 	%p1, %r1, %r2;
	@%p1 bra 	$L__BB2_2;
	cvta.to.global.u64 	%rd2, %rd1;
	mul.lo.s32 	%r6, %r1, 3;
	mul.wide.s32 	%rd3, %r6, 8;
	add.s64 	%rd4, %rd2, %rd3;
	mov.b64 	%rd5, 0;
	st.global.u64 	[%rd4], %rd5;
	st.global.u64 	[%rd4+8], %rd5;
	st.global.u64 	[%rd4+16], %rd5;
$L__BB2_2:
	ret;

}
	// .globl	_Z26computeAccelerationsKernelPdS_PiS_S_idi
.visible .entry _Z26computeAccelerationsKernelPdS_PiS_S_idi(
	.param .u64 .ptr .align 1 _Z26computeAccelerationsKernelPdS_PiS_S_idi_param_0,
	.param .u64 .ptr .align 1 _Z26computeAccelerationsKernelPdS_PiS_S_idi_param_1,
	.param .u64 .ptr .align 1 _Z26computeAccelerationsKernelPdS_PiS_S_idi_param_2,
	.param .u64 .ptr .align 1 _Z26computeAccelerationsKernelPdS_PiS_S_idi_param_3,
	.param .u64 .ptr .align 1 _Z26computeAccelerationsKernelPdS_PiS_S_idi_param_4,
	.param .u32 _Z26computeAccelerationsKernelPdS_PiS_S_idi_param_5,
	.param .f64 _Z26computeAccelerationsKernelPdS_PiS_S_idi_param_6,
	.param .u32 _Z26computeAccelerationsKernelPdS_PiS_S_idi_param_7
)
{
	.reg .pred 	%p<11>;
	.reg .b32 	%r<12>;
	.reg .b64 	%rd<49>;
	.reg .b64 	%fd<29>;

	ld.param.u64 	%rd27, [_Z26computeAccelerationsKernelPdS_PiS_S_idi_param_1];
	ld.param.u64 	%rd24, [_Z26computeAccelerationsKernelPdS_PiS_S_idi_param_2];
	ld.param.u64 	%rd25, [_Z26computeAccelerationsKernelPdS_PiS_S_idi_param_3];
	ld.param.u64 	%rd26, [_Z26computeAccelerationsKernelPdS_PiS_S_idi_param_4];
	ld.param.u32 	%r3, [_Z26computeAccelerationsKernelPdS_PiS_S_idi_param_5];
	ld.param.f64 	%fd6, [_Z26computeAccelerationsKernelPdS_PiS_S_idi_param_6];
	cvta.to.global.u64 	%rd1, %rd27;
	mov.u32 	%r4, %ctaid.x;
	mov.u32 	%r5, %ntid.x;
	mov.u32 	%r6, %tid.x;
	mad.lo.s32 	%r1, %r4, %r5, %r6;
	setp.ge.s32 	%p1, %r1, %r3;
	@%p1 bra 	$L__BB3_14;
	cvta.to.global.u64 	%rd2, %rd24;
	cvta.to.global.u64 	%rd28, %rd26;
	mul.wide.s32 	%rd29, %r1, 8;
	add.s64 	%rd30, %rd28, %rd29;
	ld.global.f64 	%fd1, [%rd30];
	setp.lt.f64 	%p2, %fd1, 0d3E112E0BE826D695;
	mul.f64 	%fd7, %fd6, %fd6;
	setp.geu.f64 	%p3, %fd1, %fd7;
	or.pred  	%p4, %p2, %p3;
	@%p4 bra 	$L__BB3_14;
	shl.b32 	%r7, %r1, 1;
	mul.wide.s32 	%rd31, %r7, 4;
	add.s64 	%rd32, %rd2, %rd31;
	ld.global.u32 	%r2, [%rd32+4];
	ld.global.u32 	%r8, [%rd32];
	rcp.rn.f64 	%fd8, %fd1;
	mul.f64 	%fd9, %fd8, %fd8;
	mul.f64 	%fd10, %fd8, %fd9;
	mul.f64 	%fd11, %fd8, 0d4038000000000000;
	mul.f64 	%fd12, %fd11, %fd10;
	fma.rn.f64 	%fd13, %fd10, 0d4000000000000000, 0dBFF0000000000000;
	mul.f64 	%fd2, %fd12, %fd13;
	mul.lo.s32 	%r9, %r1, 3;
	mul.lo.s32 	%r10, %r8, 3;
	cvta.to.global.u64 	%rd33, %rd25;
	mul.wide.s32 	%rd34, %r9, 8;
	add.s64 	%rd3, %rd33, %rd34;
	ld.global.f64 	%fd14, [%rd3];
	mul.f64 	%fd3, %fd2, %fd14;
	mul.wide.s32 	%rd35, %r10, 8;
	add.s64 	%rd4, %rd1, %rd35;
	ld.global.u64 	%rd43, [%rd4];
$L__BB3_3:
	mov.b64 	%fd15, %rd43;
	add.f64 	%fd16, %fd3, %fd15;
	mov.b64 	%rd36, %fd16;
	atom.relaxed.global.cas.b64 	%rd7, [%rd4], %rd43, %rd36;
	setp.ne.s64 	%p5, %rd43, %rd7;
	mov.u64 	%rd43, %rd7;
	@%p5 bra 	$L__BB3_3;
	mul.lo.s32 	%r11, %r2, 3;
	mul.wide.s32 	%rd37, %r11, 8;
	add.s64 	%rd8, %rd1, %rd37;
	ld.global.u64 	%rd44, [%rd8];
$L__BB3_5:
	mov.b64 	%fd17, %rd44;
	sub.f64 	%fd18, %fd17, %fd3;
	mov.b64 	%rd38, %fd18;
	atom.relaxed.global.cas.b64 	%rd11, [%rd8], %rd44, %rd38;
	setp.ne.s64 	%p6, %rd44, %rd11;
	mov.u64 	%rd44, %rd11;
	@%p6 bra 	$L__BB3_5;
	ld.global.f64 	%fd19, [%rd3+8];
	mul.f64 	%fd4, %fd2, %fd19;
	ld.global.u64 	%rd45, [%rd4+8];
$L__BB3_7:
	mov.b64 	%fd20, %rd45;
	add.f64 	%fd21, %fd4, %fd20;
	mov.b64 	%rd39, %fd21;
	atom.relaxed.global.cas.b64 	%rd14, [%rd4+8], %rd45, %rd39;
	setp.ne.s64 	%p7, %rd45, %rd14;
	mov.u64 	%rd45, %rd14;
	@%p7 bra 	$L__BB3_7;
	ld.global.u64 	%rd46, [%rd8+8];
$L__BB3_9:
	mov.b64 	%fd22, %rd46;
	sub.f64 	%fd23, %fd22, %fd4;
	mov.b64 	%rd40, %fd23;
	atom.relaxed.global.cas.b64 	%rd17, [%rd8+8], %rd46, %rd40;
	setp.ne.s64 	%p8, %rd46, %rd17;
	mov.u64 	%rd46, %rd17;
	@%p8 bra 	$L__BB3_9;
	ld.global.f64 	%fd24, [%rd3+16];
	mul.f64 	%fd5, %fd2, %fd24;
	ld.global.u64 	%rd47, [%rd4+16];
$L__BB3_11:
	mov.b64 	%fd25, %rd47;
	add.f64 	%fd26, %fd5, %fd25;
	mov.b64 	%rd41, %fd26;
	atom.relaxed.global.cas.b64 	%rd20, [%rd4+16], %rd47, %rd41;
	setp.ne.s64 	%p9, %rd47, %rd20;
	mov.u64 	%rd47, %rd20;
	@%p9 bra 	$L__BB3_11;
	ld.global.u64 	%rd48, [%rd8+16];
$L__BB3_13:
	mov.b64 	%fd27, %rd48;
	sub.f64 	%fd28, %fd27, %fd5;
	mov.b64 	%rd42, %fd28;
	atom.relaxed.global.cas.b64 	%rd23, [%rd8+16], %rd48, %rd42;
	setp.ne.s64 	%p10, %rd48, %rd23;
	mov.u64 	%rd48, %rd23;
	@%p10 bra 	$L__BB3_13;
$L__BB3_14:
	ret;

}
	// .globl	_Z25velocityVerletStep1KernelPdS_S_ddi
.visible .entry _Z25velocityVerletStep1KernelPdS_S_ddi(
	.param .u64 .ptr .align 1 _Z25velocityVerletStep1KernelPdS_S_ddi_param_0,
	.param .u64 .ptr .align 1 _Z25velocityVerletStep1KernelPdS_S_ddi_param_1,
	.param .u64 .ptr .align 1 _Z25velocityVerletStep1KernelPdS_S_ddi_param_2,
	.param .f64 _Z25velocityVerletStep1KernelPdS_S_ddi_param_3,
	.param .f64 _Z25velocityVerletStep1KernelPdS_S_ddi_param_4,
	.param .u32 _Z25velocityVerletStep1KernelPdS_S_ddi_param_5
)
{
	.reg .pred 	%p<8>;
	.reg .b32 	%r<7>;
	.reg .b64 	%rd<11>;
	.reg .b64 	%fd<51>;

	ld.param.u64 	%rd1, [_Z25velocityVerletStep1KernelPdS_S_ddi_param_0];
	ld.param.u64 	%rd2, [_Z25velocityVerletStep1KernelPdS_S_ddi_param_1];
	ld.param.u64 	%rd3, [_Z25velocityVerletStep1KernelPdS_S_ddi_param_2];
	ld.param.f64 	%fd1, [_Z25velocityVerletStep1KernelPdS_S_ddi_param_3];
	ld.param.f64 	%fd2, [_Z25velocityVerletStep1KernelPdS_S_ddi_param_4];
	ld.param.u32 	%r2, [_Z25velocityVerletStep1KernelPdS_S_ddi_param_5];
	mov.u32 	%r3, %ctaid.x;
	mov.u32 	%r4, %ntid.x;
	mov.u32 	%r5, %tid.x;
	mad.lo.s32 	%r1, %r3, %r4, %r5;
	setp.ge.s32 	%p1, %r1, %r2;
	@%p1 bra 	$L__BB4_2;
	cvta.to.global.u64 	%rd4, %rd2;
	cvta.to.global.u64 	%rd5, %rd3;
	cvta.to.global.u64 	%rd6, %rd1;
	mul.lo.s32 	%r6, %r1, 3;
	mul.wide.s32 	%rd7, %r6, 8;
	add.s64 	%rd8, %rd4, %rd7;
	ld.global.f64 	%fd3, [%rd8];
	add.s64 	%rd9, %rd5, %rd7;
	ld.global.f64 	%fd4, [%rd9];
	mul.f64 	%fd5, %fd4, 0d3FE0000000000000;
	mul.f64 	%fd6, %fd1, %fd5;
	mul.f64 	%fd7, %fd1, %fd6;
	fma.rn.f64 	%fd8, %fd1, %fd3, %fd7;
	add.s64 	%rd10, %rd6, %rd7;
	ld.global.f64 	%fd9, [%rd10];
	add.f64 	%fd10, %fd9, %fd8;
	setp.lt.f64 	%p2, %fd10, 0d0000000000000000;
	add.f64 	%fd11, %fd2, %fd10;
	selp.f64 	%fd12, %fd11, %fd10, %p2;
	setp.ltu.f64 	%p3, %fd12, %fd2;
	sub.f64 	%fd13, %fd12, %fd2;
	selp.f64 	%fd14, %fd12, %fd13, %p3;
	st.global.f64 	[%rd10], %fd14;
	ld.global.f64 	%fd15, [%rd9];
	mul.f64 	%fd16, %fd15, 0d3FE0000000000000;
	ld.global.f64 	%fd17, [%rd8];
	fma.rn.f64 	%fd18, %fd1, %fd16, %fd17;
	st.global.f64 	[%rd8], %fd18;
	ld.global.f64 	%fd19, [%rd8+8];
	ld.global.f64 	%fd20, [%rd9+8];
	mul.f64 	%fd21, %fd20, 0d3FE0000000000000;
	mul.f64 	%fd22, %fd1, %fd21;
	mul.f64 	%fd23, %fd1, %fd22;
	fma.rn.f64 	%fd24, %fd1, %fd19, %fd23;
	ld.global.f64 	%fd25, [%rd10+8];
	add.f64 	%fd26, %fd25, %fd24;
	setp.lt.f64 	%p4, %fd26, 0d0000000000000000;
	add.f64 	%fd27, %fd2, %fd26;
	selp.f64 	%fd28, %fd27, %fd26, %p4;
	setp.ltu.f64 	%p5, %fd28, %fd2;
	sub.f64 	%fd29, %fd28, %fd2;
	selp.f64 	%fd30, %fd28, %fd29, %p5;
	st.global.f64 	[%rd10+8], %fd30;
	ld.global.f64 	%fd31, [%rd9+8];
	mul.f64 	%fd32, %fd31, 0d3FE0000000000000;
	ld.global.f64 	%fd33, [%rd8+8];
	fma.rn.f64 	%fd34, %fd1, %fd32, %fd33;
	st.global.f64 	[%rd8+8], %fd34;
	ld.global.f64 	%fd35, [%rd8+16];
	ld.global.f64 	%fd36, [%rd9+16];
	mul.f64 	%fd37, %fd36, 0d3FE0000000000000;
	mul.f64 	%fd38, %fd1, %fd37;
	mul.f64 	%fd39, %fd1, %fd38;
	fma.rn.f64 	%fd40, %fd1, %fd35, %fd39;
	ld.global.f64 	%fd41, [%rd10+16];
	add.f64 	%fd42, %fd41, %fd40;
	setp.lt.f64 	%p6, %fd42, 0d0000000000000000;
	add.f64 	%fd43, %fd2, %fd42;
	selp.f64 	%fd44, %fd43, %fd42, %p6;
	setp.ltu.f64 	%p7, %fd44, %fd2;
	sub.f64 	%fd45, %fd44, %fd2;
	selp.f64 	%fd46, %fd44, %fd45, %p7;
	st.global.f64 	[%rd10+16], %fd46;
	ld.global.f64 	%fd47, [%rd9+16];
	mul.f64 	%fd48, %fd47, 0d3FE0000000000000;
	ld.global.f64 	%fd49, [%rd8+16];
	fma.rn.f64 	%fd50, %fd1, %fd48, %fd49;
	st.global.f64 	[%rd8+16], %fd50;
$L__BB4_2:
	ret;

}
	// .globl	_Z25velocityVerletStep2KernelPdS_di
.visible .entry _Z25velocityVerletStep2KernelPdS_di(
	.param .u64 .ptr .align 1 _Z25velocityVerletStep2KernelPdS_di_param_0,
	.param .u64 .ptr .align 1 _Z25velocityVerletStep2KernelPdS_di_param_1,
	.param .f64 _Z25velocityVerletStep2KernelPdS_di_param_2,
	.param .u32 _Z25velocityVerletStep2KernelPdS_di_param_3
)
{
	.reg .pred 	%p<2>;
	.reg .b32 	%r<7>;
	.reg .b64 	%rd<8>;
	.reg .b64 	%fd<14>;

	ld.param.u64 	%rd1, [_Z25velocityVerletStep2KernelPdS_di_param_0];
	ld.param.u64 	%rd2, [_Z25velocityVerletStep2KernelPdS_di_param_1];
	ld.param.f64 	%fd1, [_Z25velocityVerletStep2KernelPdS_di_param_2];
	ld.param.u32 	%r2, [_Z25velocityVerletStep2KernelPdS_di_param_3];
	mov.u32 	%r3, %ctaid.x;
	mov.u32 	%r4, %ntid.x;
	mov.u32 	%r5, %tid.x;
	mad.lo.s32 	%r1, %r3, %r4, %r5;
	setp.ge.s32 	%p1, %r1, %r2;
	@%p1 bra 	$L__BB5_2;
	cvta.to.global.u64 	%rd3, %rd2;
	cvta.to.global.u64 	%rd4, %rd1;
	mul.lo.s32 	%r6, %r1, 3;
	mul.wide.s32 	%rd5, %r6, 8;
	add.s64 	%rd6, %rd3, %rd5;
	ld.global.f64 	%fd2, [%rd6];
	mul.f64 	%fd3, %fd2, 0d3FE0000000000000;
	add.s64 	%rd7, %rd4, %rd5;
	ld.global.f64 	%fd4, [%rd7];
	fma.rn.f64 	%fd5, %fd1, %fd3, %fd4;
	st.global.f64 	[%rd7], %fd5;
	ld.global.f64 	%fd6, [%rd6+8];
	mul.f64 	%fd7, %fd6, 0d3FE0000000000000;
	ld.global.f64 	%fd8, [%rd7+8];
	fma.rn.f64 	%fd9, %fd1, %fd7, %fd8;
	st.global.f64 	[%rd7+8], %fd9;
	ld.global.f64 	%fd10, [%rd6+16];
	mul.f64 	%fd11, %fd10, 0d3FE0000000000000;
	ld.global.f64 	%fd12, [%rd7+16];
	fma.rn.f64 	%fd13, %fd1, %fd11, %fd12;
	st.global.f64 	[%rd7+16], %fd13;
$L__BB5_2:
	ret;

}


// ===== COMPILED SASS (sm_100) =====

	.target	sm_100

	.elftype	@"ET_EXEC"


//--------------------- .note.nv.tkinfo           --------------------------
	.section	.note.nv.tkinfo,"",@"SHT_NOTE"
	.sectionflags	@"SHF_NOTE_NV_TKINFO"
	.tkinfo
        /*0018*/ 	.word	0x00000002
        /*0030*/ 	.string	""
        /*0030*/ 	.string	"ptxas"
        /*0030*/ 	.string	"Cuda compilation tools, release 13.0, V13.0.88"
        /*0030*/ 	.string	"Build cuda_13.0.r13.0/compiler.36424714_0"
        /*0030*/ 	.string	"-arch sm_100 -m 64 "



//--------------------- .note.nv.cuinfo           --------------------------
	.section	.note.nv.cuinfo,"",@"SHT_NOTE"
	.sectionflags	@"SHF_NOTE_NV_CUINFO"
        /*0018*/ 	.short	0x0002
        /*001a*/ 	.short	0x0064
        /*001c*/ 	.short	0x0082
	.zero		2


//--------------------- .nv.info                  --------------------------
	.section	.nv.info,"",@"SHT_CUDA_INFO"
	.align	4


	//----- nvinfo : EIATTR_REGCOUNT
	.align		4
        /*0000*/ 	.byte	0x04, 0x2f
        /*0002*/ 	.short	(.L_1 - .L_0)
	.align		4
.L_0:
        /*0004*/ 	.word	index@(_Z23computeSeparationKernalPdPiS_S_S0_d)
        /*0008*/ 	.word	0x0000001a


	//----- nvinfo : EIATTR_FRAME_SIZE
	.align		4
.L_1:
        /*000c*/ 	.byte	0x04, 0x11
        /*000e*/ 	.short	(.L_3 - .L_2)
	.align		4
.L_2:
        /*0010*/ 	.word	index@(_Z23computeSeparationKernalPdPiS_S_S0_d)
        /*0014*/ 	.word	0x00000000


	//----- nvinfo : EIATTR_REGCOUNT
	.align		4
.L_3:
        /*0018*/ 	.byte	0x04, 0x2f
        /*001a*/ 	.short	(.L_5 - .L_4)
	.align		4
.L_4:
        /*001c*/ 	.word	index@(_Z21separationJudgeKernalPdPiS0_S_S_S0_did)
        /*0020*/ 	.word	0x0000001c


	//----- nvinfo : EIATTR_FRAME_SIZE
	.align		4
.L_5:
        /*0024*/ 	.byte	0x04, 0x11
        /*0026*/ 	.short	(.L_7 - .L_6)
	.align		4
.L_6:
        /*0028*/ 	.word	index@(_Z21separationJudgeKernalPdPiS0_S_S_S0_did)
        /*002c*/ 	.word	0x00000000


	//----- nvinfo : EIATTR_REGCOUNT
	.align		4
.L_7:
        /*0030*/ 	.byte	0x04, 0x2f
        /*0032*/ 	.short	(.L_9 - .L_8)
	.align		4
.L_8:
        /*0034*/ 	.word	index@(_Z23zeroAccelerationsKernelPdi)
        /*0038*/ 	.word	0x00000008


	//----- nvinfo : EIATTR_FRAME_SIZE
	.align		4
.L_9:
        /*003c*/ 	.byte	0x04, 0x11
        /*003e*/ 	.short	(.L_11 - .L_10)
	.align		4
.L_10:
        /*0040*/ 	.word	index@(_Z23zeroAccelerationsKernelPdi)
        /*0044*/ 	.word	0x00000000


	//----- nvinfo : EIATTR_REGCOUNT
	.align		4
.L_11:
        /*0048*/ 	.byte	0x04, 0x2f
        /*004a*/ 	.short	(.L_13 - .L_12)
	.align		4
.L_12:
        /*004c*/ 	.word	index@(_Z26computeAccelerationsKernelPdS_PiS_S_idi)
        /*0050*/ 	.word	0x00000014


	//----- nvinfo : EIATTR_FRAME_SIZE
	.align		4
.L_13:
        /*0054*/ 	.byte	0x04, 0x11
        /*0056*/ 	.short	(.L_15 - .L_14)
	.align		4
.L_14:
        /*0058*/ 	.word	index@($__internal_0_$__cuda_sm20_dblrcp_rn_slowpath_v3)
        /*005c*/ 	.word	0x00000000


	//----- nvinfo : EIATTR_FRAME_SIZE
	.align		4
.L_15:
        /*0060*/ 	.byte	0x04, 0x11
        /*0062*/ 	.short	(.L_17 - .L_16)
	.align		4
.L_16:
        /*0064*/ 	.word	index@(_Z26computeAccelerationsKernelPdS_PiS_S_idi)
        /*0068*/ 	.word	0x00000000


	//----- nvinfo : EIATTR_REGCOUNT
	.align		4
.L_17:
        /*006c*/ 	.byte	0x04, 0x2f
        /*006e*/ 	.short	(.L_19 - .L_18)
	.align		4
.L_18:
        /*0070*/ 	.word	index@(_Z25velocityVerletStep1KernelPdS_S_ddi)
        /*0074*/ 	.word	0x00000016


	//----- nvinfo : EIATTR_FRAME_SIZE
	.align		4
.L_19:
        /*0078*/ 	.byte	0x04, 0x11
        /*007a*/ 	.short	(.L_21 - .L_20)
	.align		4
.L_20:
        /*007c*/ 	.word	index@(_Z25velocityVerletStep1KernelPdS_S_ddi)
        /*0080*/ 	.word	0x00000000


	//----- nvinfo : EIATTR_REGCOUNT
	.align		4
.L_21:
        /*0084*/ 	.byte	0x04, 0x2f
        /*0086*/ 	.short	(.L_23 - .L_22)
	.align		4
.L_22:
        /*0088*/ 	.word	index@(_Z25velocityVerletStep2KernelPdS_di)
        /*008c*/ 	.word	0x00000010


	//----- nvinfo : EIATTR_FRAME_SIZE
	.align		4
.L_23:
        /*0090*/ 	.byte	0x04, 0x11
        /*0092*/ 	.short	(.L_25 - .L_24)
	.align		4
.L_24:
        /*0094*/ 	.word	index@(_Z25velocityVerletStep2KernelPdS_di)
        /*0098*/ 	.word	0x00000000


	//----- nvinfo : EIATTR_MIN_STACK_SIZE
	.align		4
.L_25:
        /*009c*/ 	.byte	0x04, 0x12
        /*009e*/ 	.short	(.L_27 - .L_26)
	.align		4
.L_26:
        /*00a0*/ 	.word	index@(_Z25velocityVerletStep2KernelPdS_di)
        /*00a4*/ 	.word	0x00000000


	//----- nvinfo : EIATTR_MIN_STACK_SIZE
	.align		4
.L_27:
        /*00a8*/ 	.byte	0x04, 0x12
        /*00aa*/ 	.short	(.L_29 - .L_28)
	.align		4
.L_28:
        /*00ac*/ 	.word	index@(_Z25velocityVerletStep1KernelPdS_S_ddi)
        /*00b0*/ 	.word	0x00000000


	//----- nvinfo : EIATTR_MIN_STACK_SIZE
	.align		4
.L_29:
        /*00b4*/ 	.byte	0x04, 0x12
        /*00b6*/ 	.short	(.L_31 - .L_30)
	.align		4
.L_30:
        /*00b8*/ 	.word	index@(_Z26computeAccelerationsKernelPdS_PiS_S_idi)
        /*00bc*/ 	.word	0x00000000


	//----- nvinfo : EIATTR_MIN_STACK_SIZE
	.align		4
.L_31:
        /*00c0*/ 	.byte	0x04, 0x12
        /*00c2*/ 	.short	(.L_33 - .L_32)
	.align		4
.L_32:
        /*00c4*/ 	.word	index@(_Z23zeroAccelerationsKernelPdi)
        /*00c8*/ 	.word	0x00000000


	//----- nvinfo : EIATTR_MIN_STACK_SIZE
	.align		4
.L_33:
        /*00cc*/ 	.byte	0x04, 0x12
        /*00ce*/ 	.short	(.L_35 - .L_34)
	.align		4
.L_34:
        /*00d0*/ 	.word	index@(_Z21separationJudgeKernalPdPiS0_S_S_S0_did)
        /*00d4*/ 	.word	0x00000000


	//----- nvinfo : EIATTR_MIN_STACK_SIZE
	.align		4
.L_35:
        /*00d8*/ 	.byte	0x04, 0x12
        /*00da*/ 	.short	(.L_37 - .L_36)
	.align		4
.L_36:
        /*00dc*/ 	.word	index@(_Z23computeSeparationKernalPdPiS_S_S0_d)
        /*00e0*/ 	.word	0x00000000
.L_37:


//--------------------- .nv.compat                --------------------------
	.section	.nv.compat,"",@"SHT_CUDA_COMPAT_INFO"
	.align	4
        /*0000*/ 	.byte	0x02, 0x09, 0x00, 0x00, 0x02, 0x02, 0x01, 0x00, 0x02, 0x05, 0x05, 0x00, 0x03, 0x07, 0x01, 0x01
        /*0010*/ 	.byte	0x02, 0x03, 0x00, 0x00, 0x02, 0x06, 0x01, 0x00, 0x04, 0x0b, 0x08, 0x00, 0x01, 0x00, 0x00, 0x00
        /*0020*/ 	.byte	0x00, 0x00, 0x00, 0x00


//--------------------- .nv.info._Z25velocityVerletStep2KernelPdS_di --------------------------
	.section	.nv.info._Z25velocityVerletStep2KernelPdS_di,"",@"SHT_CUDA_INFO"
	.sectionflags	@""
	.align	4


	//----- nvinfo : EIATTR_CUDA_API_VERSION
	.align		4
        /*0000*/ 	.byte	0x04, 0x37
        /*0002*/ 	.short	(.L_39 - .L_38)
.L_38:
        /*0004*/ 	.word	0x00000082


	//----- nvinfo : EIATTR_KPARAM_INFO
	.align		4
.L_39:
        /*0008*/ 	.byte	0x04, 0x17
        /*000a*/ 	.short	(.L_41 - .L_40)
.L_40:
        /*000c*/ 	.word	0x00000000
        /*0010*/ 	.short	0x0003
        /*0012*/ 	.short	0x0018
        /*0014*/ 	.byte	0x00, 0xf0, 0x11, 0x00


	//----- nvinfo : EIATTR_KPARAM_INFO
	.align		4
.L_41:
        /*0018*/ 	.byte	0x04, 0x17
        /*001a*/ 	.short	(.L_43 - .L_42)
.L_42:
        /*001c*/ 	.word	0x00000000
        /*0020*/ 	.short	0x0002
        /*0022*/ 	.short	0x0010
        /*0024*/ 	.byte	0x00, 0xf0, 0x21, 0x00


	//----- nvinfo : EIATTR_KPARAM_INFO
	.align		4
.L_43:
        /*0028*/ 	.byte	0x04, 0x17
        /*002a*/ 	.short	(.L_45 - .L_44)
.L_44:
        /*002c*/ 	.word	0x00000000
        /*0030*/ 	.short	0x0001
        /*0032*/ 	.short	0x0008
        /*0034*/ 	.byte	0x00, 0xf5, 0x21, 0x00


	//----- nvinfo : EIATTR_KPARAM_INFO
	.align		4
.L_45:
        /*0038*/ 	.byte	0x04, 0x17
        /*003a*/ 	.short	(.L_47 - .L_46)
.L_46:
        /*003c*/ 	.word	0x00000000
        /*0040*/ 	.short	0x0000
        /*0042*/ 	.short	0x0000
        /*0044*/ 	.byte	0x00, 0xf5, 0x21, 0x00


	//----- nvinfo : EIATTR_SPARSE_MMA_MASK
	.align		4
.L_47:
        /*0048*/ 	.byte	0x03, 0x50
        /*004a*/ 	.short	0x0000


	//----- nvinfo : EIATTR_MAXREG_COUNT
	.align		4
        /*004c*/ 	.byte	0x03, 0x1b
        /*004e*/ 	.short	0x00ff


	//----- nvinfo : EIATTR_MERCURY_ISA_VERSION
	.align		4
        /*0050*/ 	.byte	0x03, 0x5f
        /*0052*/ 	.short	0x0101


	//----- nvinfo : EIATTR_VRC_CTA_INIT_COUNT
	.align		4
        /*0054*/ 	.byte	0x02, 0x4a
	.zero		1
	.zero		1


	//----- nvinfo : EIATTR_EXIT_INSTR_OFFSETS
	.align		4
        /*0058*/ 	.byte	0x04, 0x1c
        /*005a*/ 	.short	(.L_49 - .L_48)


	//   ....[0]....
.L_48:
        /*005c*/ 	.word	0x00000070


	//   ....[1]....
        /*0060*/ 	.word	0x000001e0


	//----- nvinfo : EIATTR_CBANK_PARAM_SIZE
	.align		4
.L_49:
        /*0064*/ 	.byte	0x03, 0x19
        /*0066*/ 	.short	0x001c


	//----- nvinfo : EIATTR_PARAM_CBANK
	.align		4
        /*0068*/ 	.byte	0x04, 0x0a
        /*006a*/ 	.short	(.L_51 - .L_50)
	.align		4
.L_50:
        /*006c*/ 	.word	index@(.nv.constant0._Z25velocityVerletStep2KernelPdS_di)
        /*0070*/ 	.short	0x0380
        /*0072*/ 	.short	0x001c


	//----- nvinfo : EIATTR_SW_WAR
	.align		4
.L_51:
        /*0074*/ 	.byte	0x04, 0x36
        /*0076*/ 	.short	(.L_53 - .L_52)
.L_52:
        /*0078*/ 	.word	0x00000008
.L_53:


//--------------------- .nv.info._Z25velocityVerletStep1KernelPdS_S_ddi --------------------------
	.section	.nv.info._Z25velocityVerletStep1KernelPdS_S_ddi,"",@"SHT_CUDA_INFO"
	.sectionflags	@""
	.align	4


	//----- nvinfo : EIATTR_CUDA_API_VERSION
	.align		4
        /*0000*/ 	.byte	0x04, 0x37
        /*0002*/ 	.short	(.L_55 - .L_54)
.L_54:
        /*0004*/ 	.word	0x00000082


	//----- nvinfo : EIATTR_KPARAM_INFO
	.align		4
.L_55:
        /*0008*/ 	.byte	0x04, 0x17
        /*000a*/ 	.short	(.L_57 - .L_56)
.L_56:
        /*000c*/ 	.word	0x00000000
        /*0010*/ 	.short	0x0005
        /*0012*/ 	.short	0x0028
        /*0014*/ 	.byte	0x00, 0xf0, 0x11, 0x00


	//----- nvinfo : EIATTR_KPARAM_INFO
	.align		4
.L_57:
        /*0018*/ 	.byte	0x04, 0x17
        /*001a*/ 	.short	(.L_59 - .L_58)
.L_58:
        /*001c*/ 	.word	0x00000000
        /*0020*/ 	.short	0x0004
        /*0022*/ 	.short	0x0020
        /*0024*/ 	.byte	0x00, 0xf0, 0x21, 0x00


	//----- nvinfo : EIATTR_KPARAM_INFO
	.align		4
.L_59:
        /*0028*/ 	.byte	0x04, 0x17
        /*002a*/ 	.short	(.L_61 - .L_60)
.L_60:
        /*002c*/ 	.word	0x00000000
        /*0030*/ 	.short	0x0003
        /*0032*/ 	.short	0x0018
        /*0034*/ 	.byte	0x00, 0xf0, 0x21, 0x00


	//----- nvinfo : EIATTR_KPARAM_INFO
	.align		4
.L_61:
        /*0038*/ 	.byte	0x04, 0x17
        /*003a*/ 	.short	(.L_63 - .L_62)
.L_62:
        /*003c*/ 	.word	0x00000000
        /*0040*/ 	.short	0x0002
        /*0042*/ 	.short	0x0010
        /*0044*/ 	.byte	0x00, 0xf5, 0x21, 0x00


	//----- nvinfo : EIATTR_KPARAM_INFO
	.align		4
.L_63:
        /*0048*/ 	.byte	0x04, 0x17
        /*004a*/ 	.short	(.L_65 - .L_64)
.L_64:
        /*004c*/ 	.word	0x00000000
        /*0050*/ 	.short	0x0001
        /*0052*/ 	.short	0x0008
        /*0054*/ 	.byte	0x00, 0xf5, 0x21, 0x00


	//----- nvinfo : EIATTR_KPARAM_INFO
	.align		4
.L_65:
        /*0058*/ 	.byte	0x04, 0x17
        /*005a*/ 	.short	(.L_67 - .L_66)
.L_66:
        /*005c*/ 	.word	0x00000000
        /*0060*/ 	.short	0x0000
        /*0062*/ 	.short	0x0000
        /*0064*/ 	.byte	0x00, 0xf5, 0x21, 0x00


	//----- nvinfo : EIATTR_SPARSE_MMA_MASK
	.align		4
.L_67:
        /*0068*/ 	.byte	0x03, 0x50
        /*006a*/ 	.short	0x0000


	//----- nvinfo : EIATTR_MAXREG_COUNT
	.align		4
        /*006c*/ 	.byte	0x03, 0x1b
        /*006e*/ 	.short	0x00ff


	//----- nvinfo : EIATTR_MERCURY_ISA_VERSION
	.align		4
        /*0070*/ 	.byte	0x03, 0x5f
        /*0072*/ 	.short	0x0101


	//----- nvinfo : EIATTR_VRC_CTA_INIT_COUNT
	.align		4
        /*0074*/ 	.byte	0x02, 0x4a
	.zero		1
	.zero		1


	//----- nvinfo : EIATTR_EXIT_INSTR_OFFSETS
	.align		4
        /*0078*/ 	.byte	0x04, 0x1c
        /*007a*/ 	.short	(.L_69 - .L_68)


	//   ....[0]....
.L_68:
        /*007c*/ 	.word	0x00000070


	//   ....[1]....
        /*0080*/ 	.word	0x00000540


	//----- nvinfo : EIATTR_CBANK_PARAM_SIZE
	.align		4
.L_69:
        /*0084*/ 	.byte	0x03, 0x19
        /*0086*/ 	.short	0x002c


	//----- nvinfo : EIATTR_PARAM_CBANK
	.align		4
        /*0088*/ 	.byte	0x04, 0x0a
        /*008a*/ 	.short	(.L_71 - .L_70)
	.align		4
.L_70:
        /*008c*/ 	.word	index@(.nv.constant0._Z25velocityVerletStep1KernelPdS_S_ddi)
        /*0090*/ 	.short	0x0380
        /*0092*/ 	.short	0x002c


	//----- nvinfo : EIATTR_SW_WAR
	.align		4
.L_71:
        /*0094*/ 	.byte	0x04, 0x36
        /*0096*/ 	.short	(.L_73 - .L_72)
.L_72:
        /*0098*/ 	.word	0x00000008
.L_73:


//--------------------- .nv.info._Z26computeAccelerationsKernelPdS_PiS_S_idi --------------------------
	.section	.nv.info._Z26computeAccelerationsKernelPdS_PiS_S_idi,"",@"SHT_CUDA_INFO"
	.sectionflags	@""
	.align	4


	//----- nvinfo : EIATTR_CUDA_API_VERSION
	.align		4
        /*0000*/ 	.byte	0x04, 0x37
        /*0002*/ 	.short	(.L_75 - .L_74)
.L_74:
        /*0004*/ 	.word	0x00000082


	//----- nvinfo : EIATTR_KPARAM_INFO
	.align		4
.L_75:
        /*0008*/ 	.byte	0x04, 0x17
        /*000a*/ 	.short	(.L_77 - .L_76)
.L_76:
        /*000c*/ 	.word	0x00000000
        /*0010*/ 	.short	0x0007
        /*0012*/ 	.short	0x0038
        /*0014*/ 	.byte	0x00, 0xf0, 0x11, 0x00


	//----- nvinfo : EIATTR_KPARAM_INFO
	.align		4
.L_77:
        /*0018*/ 	.byte	0x04, 0x17
        /*001a*/ 	.short	(.L_79 - .L_78)
.L_78:
        /*001c*/ 	.word	0x00000000
        /*0020*/ 	.short	0x0006
        /*0022*/ 	.short	0x0030
        /*0024*/ 	.byte	0x00, 0xf0, 0x21, 0x00


	//----- nvinfo : EIATTR_KPARAM_INFO
	.align		4
.L_79:
        /*0028*/ 	.byte	0x04, 0x17
        /*002a*/ 	.short	(.L_81 - .L_80)
.L_80:
        /*002c*/ 	.word	0x00000000
        /*0030*/ 	.short	0x0005
        /*0032*/ 	.short	0x0028
        /*0034*/ 	.byte	0x00, 0xf0, 0x11, 0x00


	//----- nvinfo : EIATTR_KPARAM_INFO
	.align		4
.L_81:
        /*0038*/ 	.byte	0x04, 0x17
        /*003a*/ 	.short	(.L_83 - .L_82)
.L_82:
        /*003c*/ 	.word	0x00000000
        /*0040*/ 	.short	0x0004
        /*0042*/ 	.short	0x0020
        /*0044*/ 	.byte	0x00, 0xf5, 0x21, 0x00


	//----- nvinfo : EIATTR_KPARAM_INFO
	.align		4
.L_83:
        /*0048*/ 	.byte	0x04, 0x17
        /*004a*/ 	.short	(.L_85 - .L_84)
.L_84:
        /*004c*/ 	.word	0x00000000
        /*0050*/ 	.short	0x0003
        /*0052*/ 	.short	0x0018
        /*0054*/ 	.byte	0x00, 0xf5, 0x21, 0x00


	//----- nvinfo : EIATTR_KPARAM_INFO
	.align		4
.L_85:
        /*0058*/ 	.byte	0x04, 0x17
        /*005a*/ 	.short	(.L_87 - .L_86)
.L_86:
        /*005c*/ 	.word	0x00000000
        /*0060*/ 	.short	0x0002
        /*0062*/ 	.short	0x0010
        /*0064*/ 	.byte	0x00, 0xf5, 0x21, 0x00


	//----- nvinfo : EIATTR_KPARAM_INFO
	.align		4
.L_87:
        /*0068*/ 	.byte	0x04, 0x17
        /*006a*/ 	.short	(.L_89 - .L_88)
.L_88:
        /*006c*/ 	.word	0x00000000
        /*0070*/ 	.short	0x0001
        /*0072*/ 	.short	0x0008
        /*0074*/ 	.byte	0x00, 0xf5, 0x21, 0x00


	//----- nvinfo : EIATTR_KPARAM_INFO
	.align		4
.L_89:
        /*0078*/ 	.byte	0x04, 0x17
        /*007a*/ 	.short	(.L_91 - .L_90)
.L_90:
        /*007c*/ 	.word	0x00000000
        /*0080*/ 	.short	0x0000
        /*0082*/ 	.short	0x0000
        /*0084*/ 	.byte	0x00, 0xf5, 0x21, 0x00


	//----- nvinfo : EIATTR_SPARSE_MMA_MASK
	.align		4
.L_91:
        /*0088*/ 	.byte	0x03, 0x50
        /*008a*/ 	.short	0x0000


	//----- nvinfo : EIATTR_MAXREG_COUNT
	.align		4
        /*008c*/ 	.byte	0x03, 0x1b
        /*008e*/ 	.short	0x00ff


	//----- nvinfo : EIATTR_MERCURY_ISA_VERSION
	.align		4
        /*0090*/ 	.byte	0x03, 0x5f
        /*0092*/ 	.short	0x0101


	//----- nvinfo : EIATTR_VRC_CTA_INIT_COUNT
	.align		4
        /*0094*/ 	.byte	0x02, 0x4a
	.zero		1
	.zero		1


	//----- nvinfo : EIATTR_EXIT_INSTR_OFFSETS
	.align		4
        /*0098*/ 	.byte	0x04, 0x1c
        /*009a*/ 	.short	(.L_93 - .L_92)


	//   ....[0]....
.L_92:
        /*009c*/ 	.word	0x00000070


	//   ....[1]....
        /*00a0*/ 	.word	0x00000120


	//   ....[2]....
        /*00a4*/ 	.word	0x000007d0


	//----- nvinfo : EIATTR_CRS_STACK_SIZE
	.align		4
.L_93:
        /*00a8*/ 	.byte	0x04, 0x1e
        /*00aa*/ 	.short	(.L_95 - .L_94)
.L_94:
        /*00ac*/ 	.word	0x00000000


	//----- nvinfo : EIATTR_CBANK_PARAM_SIZE
	.align		4
.L_95:
        /*00b0*/ 	.byte	0x03, 0x19
        /*00b2*/ 	.short	0x003c


	//----- nvinfo : EIATTR_PARAM_CBANK
	.align		4
        /*00b4*/ 	.byte	0x04, 0x0a
        /*00b6*/ 	.short	(.L_97 - .L_96)
	.align		4
.L_96:
        /*00b8*/ 	.word	index@(.nv.constant0._Z26computeAccelerationsKernelPdS_PiS_S_idi)
        /*00bc*/ 	.short	0x0380
        /*00be*/ 	.short	0x003c


	//----- nvinfo : EIATTR_SW_WAR
	.align		4
.L_97:
        /*00c0*/ 	.byte	0x04, 0x36
        /*00c2*/ 	.short	(.L_99 - .L_98)
.L_98:
        /*00c4*/ 	.word	0x00000008
.L_99:


//--------------------- .nv.info._Z23zeroAccelerationsKernelPdi --------------------------
	.section	.nv.info._Z23zeroAccelerationsKernelPdi,"",@"SHT_CUDA_INFO"
	.sectionflags	@""
	.align	4


	//----- nvinfo : EIATTR_CUDA_API_VERSION
	.align		4
        /*0000*/ 	.byte	0x04, 0x37
        /*0002*/ 	.short	(.L_101 - .L_100)
.L_100:
        /*0004*/ 	.word	0x00000082


	//----- nvinfo : EIATTR_KPARAM_INFO
	.align		4
.L_101:
        /*0008*/ 	.byte	0x04, 0x17
        /*000a*/ 	.short	(.L_103 - .L_102)
.L_102:
        /*000c*/ 	.word	0x00000000
        /*0010*/ 	.short	0x0001
        /*0012*/ 	.short	0x0008
        /*0014*/ 	.byte	0x00, 0xf0, 0x11, 0x00


	//----- nvinfo : EIATTR_KPARAM_INFO
	.align		4
.L_103:
        /*0018*/ 	.byte	0x04, 0x17
        /*001a*/ 	.short	(.L_105 - .L_104)
.L_104:
        /*001c*/ 	.word	0x00000000
        /*0020*/ 	.short	0x0000
        /*0022*/ 	.short	0x0000
        /*0024*/ 	.byte	0x00, 0xf5, 0x21, 0x00


	//----- nvinfo : EIATTR_SPARSE_MMA_MASK
	.align		4
.L_105:
        /*0028*/ 	.byte	0x03, 0x50
        /*002a*/ 	.short	0x0000


	//----- nvinfo : EIATTR_MAXREG_COUNT
	.align		4
        /*002c*/ 	.byte	0x03, 0x1b
        /*002e*/ 	.short	0x00ff


	//----- nvinfo : EIATTR_MERCURY_ISA_VERSION
	.align		4
        /*0030*/ 	.byte	0x03, 0x5f
        /*0032*/ 	.short	0x0101


	//----- nvinfo : EIATTR_VRC_CTA_INIT_COUNT
	.align		4
        /*0034*/ 	.byte	0x02, 0x4a
	.zero		1
	.zero		1


	//----- nvinfo : EIATTR_EXIT_INSTR_OFFSETS
	.align		4
        /*0038*/ 	.byte	0x04, 0x1c
        /*003a*/ 	.short	(.L_107 - .L_106)


	//   ....[0]....
.L_106:
        /*003c*/ 	.word	0x00000070


	//   ....[1]....
        /*0040*/ 	.word	0x000000f0


	//----- nvinfo : EIATTR_CBANK_PARAM_SIZE
	.align		4
.L_107:
        /*0044*/ 	.byte	0x03, 0x19
        /*0046*/ 	.short	0x000c


	//----- nvinfo : EIATTR_PARAM_CBANK
	.align		4
        /*0048*/ 	.byte	0x04, 0x0a
        /*004a*/ 	.short	(.L_109 - .L_108)
	.align		4
.L_108:
        /*004c*/ 	.word	index@(.nv.constant0._Z23zeroAccelerationsKernelPdi)
        /*0050*/ 	.short	0x0380
        /*0052*/ 	.short	0x000c


	//----- nvinfo : EIATTR_SW_WAR
	.align		4
.L_109:
        /*0054*/ 	.byte	0x04, 0x36
        /*0056*/ 	.short	(.L_111 - .L_110)
.L_110:
        /*0058*/ 	.word	0x00000008
.L_111:


//--------------------- .nv.info._Z21separationJudgeKernalPdPiS0_S_S_S0_did --------------------------
	.section	.nv.info._Z21separationJudgeKernalPdPiS0_S_S_S0_did,"",@"SHT_CUDA_INFO"
	.sectionflags	@""
	.align	4


	//----- nvinfo : EIATTR_CUDA_API_VERSION
	.align		4
        /*0000*/ 	.byte	0x04, 0x37
        /*0002*/ 	.short	(.L_113 - .L_112)
.L_112:
        /*0004*/ 	.word	0x00000082


	//----- nvinfo : EIATTR_KPARAM_INFO
	.align		4
.L_113:
        /*0008*/ 	.byte	0x04, 0x17
        /*000a*/ 	.short	(.L_115 - .L_114)
.L_114:
        /*000c*/ 	.word	0x00000000
        /*0010*/ 	.short	0x0008
        /*0012*/ 	.short	0x0040
        /*0014*/ 	.byte	0x00, 0xf0, 0x21, 0x00


	//----- nvinfo : EIATTR_KPARAM_INFO
	.align		4
.L_115:
        /*0018*/ 	.byte	0x04, 0x17
        /*001a*/ 	.short	(.L_117 - .L_116)
.L_116:
        /*001c*/ 	.word	0x00000000
        /*0020*/ 	.short	0x0007
        /*0022*/ 	.short	0x0038
        /*0024*/ 	.byte	0x00, 0xf0, 0x11, 0x00


	//----- nvinfo : EIATTR_KPARAM_INFO
	.align		4
.L_117:
        /*0028*/ 	.byte	0x04, 0x17
        /*002a*/ 	.short	(.L_119 - .L_118)
.L_118:
        /*002c*/ 	.word	0x00000000
        /*0030*/ 	.short	0x0006
        /*0032*/ 	.short	0x0030
        /*0034*/ 	.byte	0x00, 0xf0, 0x21, 0x00


	//----- nvinfo : EIATTR_KPARAM_INFO
	.align		4
.L_119:
        /*0038*/ 	.byte	0x04, 0x17
        /*003a*/ 	.short	(.L_121 - .L_120)
.L_120:
        /*003c*/ 	.word	0x00000000
        /*0040*/ 	.short	0x0005
        /*0042*/ 	.short	0x0028
        /*0044*/ 	.byte	0x00, 0xf5, 0x21, 0x00


	//----- nvinfo : EIATTR_KPARAM_INFO
	.align		4
.L_121:
        /*0048*/ 	.byte	0x04, 0x17
        /*004a*/ 	.short	(.L_123 - .L_122)
.L_122:
        /*004c*/ 	.word	0x00000000
        /*0050*/ 	.short	0x0004
        /*0052*/ 	.short	0x0020
        /*0054*/ 	.byte	0x00, 0xf5, 0x21, 0x00


	//----- nvinfo : EIATTR_KPARAM_INFO
	.align		4
.L_123:
        /*0058*/ 	.byte	0x04, 0x17
        /*005a*/ 	.short	(.L_125 - .L_124)
.L_124:
        /*005c*/ 	.word	0x00000000
        /*0060*/ 	.short	0x0003
        /*0062*/ 	.short	0x0018
        /*0064*/ 	.byte	0x00, 0xf5, 0x21, 0x00


	//----- nvinfo : EIATTR_KPARAM_INFO
	.align		4
.L_125:
        /*0068*/ 	.byte	0x04, 0x17
        /*006a*/ 	.short	(.L_127 - .L_126)
.L_126:
        /*006c*/ 	.word	0x00000000
        /*0070*/ 	.short	0x0002
        /*0072*/ 	.short	0x0010
        /*0074*/ 	.byte	0x00, 0xf5, 0x21, 0x00


	//----- nvinfo : EIATTR_KPARAM_INFO
	.align		4
.L_127:
        /*0078*/ 	.byte	0x04, 0x17
        /*007a*/ 	.short	(.L_129 - .L_128)
.L_128:
        /*007c*/ 	.word	0x00000000
        /*0080*/ 	.short	0x0001
        /*0082*/ 	.short	0x0008
        /*0084*/ 	.byte	0x00, 0xf5, 0x21, 0x00


	//----- nvinfo : EIATTR_KPARAM_INFO
	.align		4
.L_129:
        /*0088*/ 	.byte	0x04, 0x17
        /*008a*/ 	.short	(.L_131 - .L_130)
.L_130:
        /*008c*/ 	.word	0x00000000
        /*0090*/ 	.short	0x0000
        /*0092*/ 	.short	0x0000
        /*0094*/ 	.byte	0x00, 0xf5, 0x21, 0x00


	//----- nvinfo : EIATTR_SPARSE_MMA_MASK
	.align		4
.L_131:
        /*0098*/ 	.byte	0x03, 0x50
        /*009a*/ 	.short	0x0000


	//----- nvinfo : EIATTR_MAXREG_COUNT
	.align		4
        /*009c*/ 	.byte	0x03, 0x1b
        /*009e*/ 	.short	0x00ff


	//----- nvinfo : EIATTR_MERCURY_ISA_VERSION
	.align		4
        /*00a0*/ 	.byte	0x03, 0x5f
        /*00a2*/ 	.short	0x0101


	//----- nvinfo : EIATTR_INT_WARP_WIDE_INSTR_OFFSETS
	.align		4
        /*00a4*/ 	.byte	0x04, 0x31
        /*00a6*/ 	.short	(.L_133 - .L_132)


	//   ....[0]....
.L_132:
        /*00a8*/ 	.word	0x000004e0


	//   ....[1]....
        /*00ac*/ 	.word	0x00000590


	//----- nvinfo : EIATTR_VRC_CTA_INIT_COUNT
	.align		4
.L_133:
        /*00b0*/ 	.byte	0x02, 0x4a
	.zero		1
	.zero		1


	//----- nvinfo : EIATTR_EXIT_INSTR_OFFSETS
	.align		4
        /*00b4*/ 	.byte	0x04, 0x1c
        /*00b6*/ 	.short	(.L_135 - .L_134)


	//   ....[0]....
.L_134:
        /*00b8*/ 	.word	0x00000070


	//   ....[1]....
        /*00bc*/ 	.word	0x000004c0


	//   ....[2]....
        /*00c0*/ 	.word	0x00000600


	//----- nvinfo : EIATTR_CBANK_PARAM_SIZE
	.align		4
.L_135:
        /*00c4*/ 	.byte	0x03, 0x19
        /*00c6*/ 	.short	0x0048


	//----- nvinfo : EIATTR_PARAM_CBANK
	.align		4
        /*00c8*/ 	.byte	0x04, 0x0a
        /*00ca*/ 	.short	(.L_137 - .L_136)
	.align		4
.L_136:
        /*00cc*/ 	.word	index@(.nv.constant0._Z21separationJudgeKernalPdPiS0_S_S_S0_did)
        /*00d0*/ 	.short	0x0380
        /*00d2*/ 	.short	0x0048


	//----- nvinfo : EIATTR_SW_WAR
	.align		4
.L_137:
        /*00d4*/ 	.byte	0x04, 0x36
        /*00d6*/ 	.short	(.L_139 - .L_138)
.L_138:
        /*00d8*/ 	.word	0x00000008
.L_139:


//--------------------- .nv.info._Z23computeSeparationKernalPdPiS_S_S0_d --------------------------
	.section	.nv.info._Z23computeSeparationKernalPdPiS_S_S0_d,"",@"SHT_CUDA_INFO"
	.sectionflags	@""
	.align	4


	//----- nvinfo : EIATTR_CUDA_API_VERSION
	.align		4
        /*0000*/ 	.byte	0x04, 0x37
        /*0002*/ 	.short	(.L_141 - .L_140)
.L_140:
        /*0004*/ 	.word	0x00000082


	//----- nvinfo : EIATTR_KPARAM_INFO
	.align		4
.L_141:
        /*0008*/ 	.byte	0x04, 0x17
        /*000a*/ 	.short	(.L_143 - .L_142)
.L_142:
        /*000c*/ 	.word	0x00000000
        /*0010*/ 	.short	0x0005
        /*0012*/ 	.short	0x0028
        /*0014*/ 	.byte	0x00, 0xf0, 0x21, 0x00


	//----- nvinfo : EIATTR_KPARAM_INFO
	.align		4
.L_143:
        /*0018*/ 	.byte	0x04, 0x17
        /*001a*/ 	.short	(.L_145 - .L_144)
.L_144:
        /*001c*/ 	.word	0x00000000
        /*0020*/ 	.short	0x0004
        /*0022*/ 	.short	0x0020
        /*0024*/ 	.byte	0x00, 0xf5, 0x21, 0x00


	//----- nvinfo : EIATTR_KPARAM_INFO
	.align		4
.L_145:
        /*0028*/ 	.byte	0x04, 0x17
        /*002a*/ 	.short	(.L_147 - .L_146)
.L_146:
        /*002c*/ 	.word	0x00000000
        /*0030*/ 	.short	0x0003
        /*0032*/ 	.short	0x0018
        /*0034*/ 	.byte	0x00, 0xf5, 0x21, 0x00


	//----- nvinfo : EIATTR_KPARAM_INFO
	.align		4
.L_147:
        /*0038*/ 	.byte	0x04, 0x17
        /*003a*/ 	.short	(.L_149 - .L_148)
.L_148:
        /*003c*/ 	.word	0x00000000
        /*0040*/ 	.short	0x0002
        /*0042*/ 	.short	0x0010
        /*0044*/ 	.byte	0x00, 0xf5, 0x21, 0x00


	//----- nvinfo : EIATTR_KPARAM_INFO
	.align		4
.L_149:
        /*0048*/ 	.byte	0x04, 0x17
        /*004a*/ 	.short	(.L_151 - .L_150)
.L_150:
        /*004c*/ 	.word	0x00000000
        /*0050*/ 	.short	0x0001
        /*0052*/ 	.short	0x0008
        /*0054*/ 	.byte	0x00, 0xf5, 0x21, 0x00


	//----- nvinfo : EIATTR_KPARAM_INFO
	.align		4
.L_151:
        /*0058*/ 	.byte	0x04, 0x17
        /*005a*/ 	.short	(.L_153 - .L_152)
.L_152:
        /*005c*/ 	.word	0x00000000
        /*0060*/ 	.short	0x0000
        /*0062*/ 	.short	0x0000
        /*0064*/ 	.byte	0x00, 0xf5, 0x21, 0x00


	//----- nvinfo : EIATTR_SPARSE_MMA_MASK
	.align		4
.L_153:
        /*0068*/ 	.byte	0x03, 0x50
        /*006a*/ 	.short	0x0000


	//----- nvinfo : EIATTR_MAXREG_COUNT
	.align		4
        /*006c*/ 	.byte	0x03, 0x1b
        /*006e*/ 	.short	0x00ff


	//----- nvinfo : EIATTR_MERCURY_ISA_VERSION
	.align		4
        /*0070*/ 	.byte	0x03, 0x5f
        /*0072*/ 	.short	0x0101


	//----- nvinfo : EIATTR_VRC_CTA_INIT_COUNT
	.align		4
        /*0074*/ 	.byte	0x02, 0x4a
	.zero		1
	.zero		1


	//----- nvinfo : EIATTR_EXIT_INSTR_OFFSETS
	.align		4
        /*0078*/ 	.byte	0x04, 0x1c
        /*007a*/ 	.short	(.L_155 - .L_154)


	//   ....[0]....
.L_154:
        /*007c*/ 	.word	0x00000090


	//   ....[1]....
        /*0080*/ 	.word	0x000004a0


	//----- nvinfo : EIATTR_CBANK_PARAM_SIZE
	.align		4
.L_155:
        /*0084*/ 	.byte	0x03, 0x19
        /*0086*/ 	.short	0x0030


	//----- nvinfo : EIATTR_PARAM_CBANK
	.align		4
        /*0088*/ 	.byte	0x04, 0x0a
        /*008a*/ 	.short	(.L_157 - .L_156)
	.align		4
.L_156:
        /*008c*/ 	.word	index@(.nv.constant0._Z23computeSeparationKernalPdPiS_S_S0_d)
        /*0090*/ 	.short	0x0380
        /*0092*/ 	.short	0x0030


	//----- nvinfo : EIATTR_SW_WAR
	.align		4
.L_157:
        /*0094*/ 	.byte	0x04, 0x36
        /*0096*/ 	.short	(.L_159 - .L_158)
.L_158:
        /*0098*/ 	.word	0x00000008
.L_159:


//--------------------- .nv.callgraph             --------------------------
	.section	.nv.callgraph,"",@"SHT_CUDA_CALLGRAPH"
	.align	4
	.sectionentsize	8
	.align		4
        /*0000*/ 	.word	0x00000000
	.align		4
        /*0004*/ 	.word	0xffffffff
	.align		4
        /*0008*/ 	.word	0x00000000
	.align		4
        /*000c*/ 	.word	0xfffffffe
	.align		4
        /*0010*/ 	.word	0x00000000
	.align		4
        /*0014*/ 	.word	0xfffffffd
	.align		4
        /*0018*/ 	.word	0x00000000
	.align		4
        /*001c*/ 	.word	0xfffffffc


//--------------------- .text._Z25velocityVerletStep2KernelPdS_di --------------------------
	.section	.text._Z25velocityVerletStep2KernelPdS_di,"ax",@progbits
	.align	128
        .global         _Z25velocityVerletStep2KernelPdS_di
        .type           _Z25velocityVerletStep2KernelPdS_di,@function
        .size           _Z25velocityVerletStep2KernelPdS_di,(.L_x_24 - _Z25velocityVerletStep2KernelPdS_di)
        .other          _Z25velocityVerletStep2KernelPdS_di,@"STO_CUDA_ENTRY STV_DEFAULT"
_Z25velocityVerletStep2KernelPdS_di:
.text._Z25velocityVerletStep2KernelPdS_di:
[----:B------:R-:W-:Y:S01]  /*0000*/  LDC R1, c[0x0][0x37c] ;  /* 0x0000df00ff017b82 */ /* 0x000fe20000000800 */
[----:B------:R-:W0:Y:S07]  /*0010*/  S2R R3, SR_TID.X ;  /* 0x0000000000037919 */ /* 0x000e2e0000002100 */
[----:B------:R-:W0:Y:S01]  /*0020*/  S2UR UR4, SR_CTAID.X ;  /* 0x00000000000479c3 */ /* 0x000e220000002500 */
[----:B------:R-:W1:Y:S07]  /*0030*/  LDCU UR5, c[0x0][0x398] ;  /* 0x00007300ff0577ac */ /* 0x000e6e0008000800 */
[----:B------:R-:W0:Y:S02]  /*0040*/  LDC R0, c[0x0][0x360] ;  /* 0x0000d800ff007b82 */ /* 0x000e240000000800 */
[----:B0-----:R-:W-:-:S05]  /*0050*/  IMAD R0, R0, UR4, R3 ;  /* 0x0000000400007c24 */ /* 0x001fca000f8e0203 */
[----:B-1----:R-:W-:-:S13]  /*0060*/  ISETP.GE.AND P0, PT, R0, UR5, PT ;  /* 0x0000000500007c0c */ /* 0x002fda000bf06270 */
[----:B------:R-:W-:Y:S05]  /*0070*/  @P0 EXIT ;  /* 0x000000000000094d */ /* 0x000fea0003800000 */
[----:B------:R-:W0:Y:S01]  /*0080*/  LDC.64 R2, c[0x0][0x388] ;  /* 0x0000e200ff027b82 */ /* 0x000e220000000a00 */
[----:B------:R-:W1:Y:S01]  /*0090*/  LDCU.64 UR4, c[0x0][0x358] ;  /* 0x00006b00ff0477ac */ /* 0x000e620008000a00 */
[----:B------:R-:W-:Y:S01]  /*00a0*/  LEA R9, R0, R0, 0x1 ;  /* 0x0000000000097211 */ /* 0x000fe200078e08ff */
[----:B------:R-:W2:Y:S05]  /*00b0*/  LDCU.64 UR6, c[0x0][0x390] ;  /* 0x00007200ff0677ac */ /* 0x000eaa0008000a00 */
[----:B------:R-:W3:Y:S01]  /*00c0*/  LDC.64 R6, c[0x0][0x380] ;  /* 0x0000e000ff067b82 */ /* 0x000ee20000000a00 */
[----:B0-----:R-:W-:-:S05]  /*00d0*/  IMAD.WIDE R2, R9, 0x8, R2 ;  /* 0x0000000809027825 */ /* 0x001fca00078e0202 */
[----:B-1----:R-:W4:Y:S01]  /*00e0*/  LDG.E.64 R4, desc[UR4][R2.64] ;  /* 0x0000000402047981 */ /* 0x002f22000c1e1b00 */
[----:B---3--:R-:W-:-:S05]  /*00f0*/  IMAD.WIDE R6, R9, 0x8, R6 ;  /* 0x0000000809067825 */ /* 0x008fca00078e0206 */
[----:B------:R-:W2:Y:S04]  /*0100*/  LDG.E.64 R8, desc[UR4][R6.64] ;  /* 0x0000000406087981 */ /* 0x000ea8000c1e1b00 */
[----:B------:R-:W3:Y:S04]  /*0110*/  LDG.E.64 R10, desc[UR4][R6.64+0x8] ;  /* 0x00000804060a7981 */ /* 0x000ee8000c1e1b00 */
[----:B------:R-:W5:Y:S01]  /*0120*/  LDG.E.64 R12, desc[UR4][R6.64+0x10] ;  /* 0x00001004060c7981 */ /* 0x000f62000c1e1b00 */
[----:B----4-:R-:W-:-:S08]  /*0130*/  DMUL R4, R4, 0.5 ;  /* 0x3fe0000004047828 */ /* 0x010fd00000000000 */
[----:B--2---:R-:W-:-:S07]  /*0140*/  DFMA R4, R4, UR6, R8 ;  /* 0x0000000604047c2b */ /* 0x004fce0008000008 */
[----:B------:R-:W-:Y:S04]  /*0150*/  STG.E.64 desc[UR4][R6.64], R4 ;  /* 0x0000000406007986 */ /* 0x000fe8000c101b04 */
[----:B------:R-:W2:Y:S02]  /*0160*/  LDG.E.64 R8, desc[UR4][R2.64+0x8] ;  /* 0x0000080402087981 */ /* 0x000ea4000c1e1b00 */
[----:B--2---:R-:W-:-:S08]  /*0170*/  DMUL R8, R8, 0.5 ;  /* 0x3fe0000008087828 */ /* 0x004fd00000000000 */
[----:B---3--:R-:W-:-:S07]  /*0180*/  DFMA R8, R8, UR6, R10 ;  /* 0x0000000608087c2b */ /* 0x008fce000800000a */
[----:B------:R-:W-:Y:S04]  /*0190*/  STG.E.64 desc[UR4][R6.64+0x8], R8 ;  /* 0x0000080806007986 */ /* 0x000fe8000c101b04 */
[----:B------:R-:W2:Y:S02]  /*01a0*/  LDG.E.64 R10, desc[UR4][R2.64+0x10] ;  /* 0x00001004020a7981 */ /* 0x000ea4000c1e1b00 */
[----:B--2---:R-:W-:-:S08]  /*01b0*/  DMUL R10, R10, 0.5 ;  /* 0x3fe000000a0a7828 */ /* 0x004fd00000000000 */
[----:B-----5:R-:W-:-:S07]  /*01c0*/  DFMA R10, R10, UR6, R12 ;  /* 0x000000060a0a7c2b */ /* 0x020fce000800000c */
[----:B------:R-:W-:Y:S01]  /*01d0*/  STG.E.64 desc[UR4][R6.64+0x10], R10 ;  /* 0x0000100a06007986 */ /* 0x000fe2000c101b04 */
[----:B------:R-:W-:Y:S05]  /*01e0*/  EXIT ;  /* 0x000000000000794d */ /* 0x000fea0003800000 */
.L_x_0:
[----:B------:R-:W-:-:S00]  /*01f0*/  BRA `(.L_x_0) ;  /* 0xfffffffc00fc7947 */ /* 0x000fc0000383ffff */
[----:B------:R-:W-:-:S00]  /*0200*/  NOP ;  /* 0x0000000000007918 */ /* 0x000fc00000000000 */
[----:B------:R-:W-:-:S00]  /*0210*/  NOP ;  /* 0x0000000000007918 */ /* 0x000fc00000000000 */
[----:B------:R-:W-:-:S00]  /*0220*/  NOP ;  /* 0x0000000000007918 */ /* 0x000fc00000000000 */
[----:B------:R-:W-:-:S00]  /*0230*/  NOP ;  /* 0x0000000000007918 */ /* 0x000fc00000000000 */
[----:B------:R-:W-:-:S00]  /*0240*/  NOP ;  /* 0x0000000000007918 */ /* 0x000fc00000000000 */
[----:B------:R-:W-:-:S00]  /*0250*/  NOP ;  /* 0x0000000000007918 */ /* 0x000fc00000000000 */
[----:B------:R-:W-:-:S00]  /*0260*/  NOP ;  /* 0x0000000000007918 */ /* 0x000fc00000000000 */
[----:B------:R-:W-:-:S00]  /*0270*/  NOP ;  /* 0x0000000000007918 */ /* 0x000fc00000000000 */
.L_x_24:


//--------------------- .text._Z25velocityVerletStep1KernelPdS_S_ddi --------------------------
	.section	.text._Z25velocityVerletStep1KernelPdS_S_ddi,"ax",@progbits
	.align	128
        .global         _Z25velocityVerletStep1KernelPdS_S_ddi
        .type           _Z25velocityVerletStep1KernelPdS_S_ddi,@function
        .size           _Z25velocityVerletStep1KernelPdS_S_ddi,(.L_x_25 - _Z25velocityVerletStep1KernelPdS_S_ddi)
        .other          _Z25velocityVerletStep1KernelPdS_S_ddi,@"STO_CUDA_ENTRY STV_DEFAULT"
_Z25velocityVerletStep1KernelPdS_S_ddi:
.text._Z25velocityVerletStep1KernelPdS_S_ddi:
        /* <DEDUP_REMOVED lines=10> */
[----:B------:R-:W-:Y:S01]  /*00a0*/  IMAD R5, R0, 0x3, RZ ;  /* 0x0000000300057824 */ /* 0x000fe200078e02ff */
[----:B------:R-:W2:Y:S05]  /*00b0*/  LDCU.64 UR6, c[0x0][0x3a0] ;  /* 0x00007400ff0677ac */ /* 0x000eaa0008000a00 */
[----:B------:R-:W3:Y:S08]  /*00c0*/  LDC.64 R2, c[0x0][0x388] ;  /* 0x0000e200ff027b82 */ /* 0x000ef00000000a00 */
[----:B------:R-:W4:Y:S01]  /*00d0*/  LDC.64 R8, c[0x0][0x380] ;  /* 0x0000e000ff087b82 */ /* 0x000f220000000a00 */
[----:B0-----:R-:W-:-:S05]  /*00e0*/  IMAD.WIDE R6, R5, 0x8, R6 ;  /* 0x0000000805067825 */ /* 0x001fca00078e0206 */
[----:B-1----:R-:W5:Y:S01]  /*00f0*/  LDG.E.64 R12, desc[UR4][R6.64] ;  /* 0x00000004060c7981 */ /* 0x002f62000c1e1b00 */
[----:B---3--:R-:W-:-:S05]  /*0100*/  IMAD.WIDE R2, R5, 0x8, R2 ;  /* 0x0000000805027825 */ /* 0x008fca00078e0202 */
[----:B------:R-:W3:Y:S01]  /*0110*/  LDG.E.64 R10, desc[UR4][R2.64] ;  /* 0x00000004020a7981 */ /* 0x000ee2000c1e1b00 */
[----:B----4-:R-:W-:Y:S02]  /*0120*/  IMAD.WIDE R8, R5, 0x8, R8 ;  /* 0x0000000805087825 */ /* 0x010fe400078e0208 */
[----:B------:R-:W0:Y:S03]  /*0130*/  LDC.64 R4, c[0x0][0x398] ;  /* 0x0000e600ff047b82 */ /* 0x000e260000000a00 */
[----:B------:R-:W4:Y:S01]  /*0140*/  LDG.E.64 R14, desc[UR4][R8.64] ;  /* 0x00000004080e7981 */ /* 0x000f22000c1e1b00 */
[----:B-----5:R-:W-:-:S08]  /*0150*/  DMUL R12, R12, 0.5 ;  /* 0x3fe000000c0c7828 */ /* 0x020fd00000000000 */
[----:B0-----:R-:W-:-:S08]  /*0160*/  DMUL R12, R12, R4 ;  /* 0x000000040c0c7228 */ /* 0x001fd00000000000 */
[----:B------:R-:W-:-:S08]  /*0170*/  DMUL R12, R12, R4 ;  /* 0x000000040c0c7228 */ /* 0x000fd00000000000 */
[----:B---3--:R-:W-:-:S08]  /*0180*/  DFMA R10, R10, R4, R12 ;  /* 0x000000040a0a722b */ /* 0x008fd0000000000c */
[----:B----4-:R-:W-:-:S08]  /*0190*/  DADD R10, R10, R14 ;  /* 0x000000000a0a7229 */ /* 0x010fd0000000000e */
[C---:B--2---:R-:W-:Y:S02]  /*01a0*/  DADD R12, R10.reuse, UR6 ;  /* 0x000000060a0c7e29 */ /* 0x044fe40008000000 */
[----:B------:R-:W-:-:S08]  /*01b0*/  DSETP.GEU.AND P0, PT, R10, RZ, PT ;  /* 0x000000ff0a00722a */ /* 0x000fd00003f0e000 */
[----:B------:R-:W-:Y:S02]  /*01c0*/  FSEL R12, R12, R10, !P0 ;  /* 0x0000000a0c0c7208 */ /* 0x000fe40004000000 */
[----:B------:R-:W-:-:S06]  /*01d0*/  FSEL R13, R13, R11, !P0 ;  /* 0x0000000b0d0d7208 */ /* 0x000fcc0004000000 */
[C---:B------:R-:W-:Y:S02]  /*01e0*/  DADD R10, R12.reuse, -UR6 ;  /* 0x800000060c0a7e29 */ /* 0x040fe40008000000 */
[----:B------:R-:W-:-:S08]  /*01f0*/  DSETP.GE.AND P0, PT, R12, UR6, PT ;  /* 0x000000060c007e2a */ /* 0x000fd0000bf06000 */
[----:B------:R-:W-:Y:S02]  /*0200*/  FSEL R18, R12, R10, !P0 ;  /* 0x0000000a0c127208 */ /* 0x000fe40004000000 */
[----:B------:R-:W-:-:S05]  /*0210*/  FSEL R19, R13, R11, !P0 ;  /* 0x0000000b0d137208 */ /* 0x000fca0004000000 */
[----:B------:R-:W-:Y:S04]  /*0220*/  STG.E.64 desc[UR4][R8.64], R18 ;  /* 0x0000001208007986 */ /* 0x000fe8000c101b04 */
[----:B------:R-:W2:Y:S04]  /*0230*/  LDG.E.64 R10, desc[UR4][R6.64] ;  /* 0x00000004060a7981 */ /* 0x000ea8000c1e1b00 */
[----:B------:R-:W3:Y:S01]  /*0240*/  LDG.E.64 R12, desc[UR4][R2.64] ;  /* 0x00000004020c7981 */ /* 0x000ee2000c1e1b00 */
[----:B--2---:R-:W-:-:S08]  /*0250*/  DMUL R10, R10, 0.5 ;  /* 0x3fe000000a0a7828 */ /* 0x004fd00000000000 */
[----:B---3--:R-:W-:Y:S01]  /*0260*/  DFMA R10, R10, R4, R12 ;  /* 0x000000040a0a722b */ /* 0x008fe2000000000c */
[----:B------:R-:W2:Y:S06]  /*0270*/  LDG.E.64 R12, desc[UR4][R2.64+0x8] ;  /* 0x00000804020c7981 */ /* 0x000eac000c1e1b00 */
[----:B------:R0:W-:Y:S04]  /*0280*/  STG.E.64 desc[UR4][R2.64], R10 ;  /* 0x0000000a02007986 */ /* 0x0001e8000c101b04 */
[----:B------:R-:W3:Y:S04]  /*0290*/  LDG.E.64 R14, desc[UR4][R6.64+0x8] ;  /* 0x00000804060e7981 */ /* 0x000ee8000c1e1b00 */
[----:B------:R-:W4:Y:S01]  /*02a0*/  LDG.E.64 R16, desc[UR4][R8.64+0x8] ;  /* 0x0000080408107981 */ /* 0x000f22000c1e1b00 */
[----:B---3--:R-:W-:-:S08]  /*02b0*/  DMUL R14, R14, 0.5 ;  /* 0x3fe000000e0e7828 */ /* 0x008fd00000000000 */
[----:B------:R-:W-:-:S08]  /*02c0*/  DMUL R14, R14, R4 ;  /* 0x000000040e0e7228 */ /* 0x000fd00000000000 */
[----:B------:R-:W-:-:S08]  /*02d0*/  DMUL R14, R14, R4 ;  /* 0x000000040e0e7228 */ /* 0x000fd00000000000 */
[----:B--2---:R-:W-:-:S08]  /*02e0*/  DFMA R12, R12, R4, R14 ;  /* 0x000000040c0c722b */ /* 0x004fd0000000000e */
[----:B----4-:R-:W-:-:S08]  /*02f0*/  DADD R12, R12, R16 ;  /* 0x000000000c0c7229 */ /* 0x010fd00000000010 */
[C---:B------:R-:W-:Y:S02]  /*0300*/  DADD R14, R12.reuse, UR6 ;  /* 0x000000060c0e7e29 */ /* 0x040fe40008000000 */
[----:B------:R-:W-:-:S08]  /*0310*/  DSETP.GEU.AND P0, PT, R12, RZ, PT ;  /* 0x000000ff0c00722a */ /* 0x000fd00003f0e000 */
[----:B------:R-:W-:Y:S02]  /*0320*/  FSEL R12, R14, R12, !P0 ;  /* 0x0000000c0e0c7208 */ /* 0x000fe40004000000 */
[----:B------:R-:W-:-:S06]  /*0330*/  FSEL R13, R15, R13, !P0 ;  /* 0x0000000d0f0d7208 */ /* 0x000fcc0004000000 */
[C---:B0-----:R-:W-:Y:S02]  /*0340*/  DADD R10, R12.reuse, -UR6 ;  /* 0x800000060c0a7e29 */ /* 0x041fe40008000000 */
        /* <DEDUP_REMOVED lines=29> */
[----:B---3--:R-:W-:-:S07]  /*0520*/  DFMA R10, R10, R4, R12 ;  /* 0x000000040a0a722b */ /* 0x008fce000000000c */
[----:B------:R-:W-:Y:S01]  /*0530*/  STG.E.64 desc[UR4][R2.64+0x10], R10 ;  /* 0x0000100a02007986 */ /* 0x000fe2000c101b04 */
[----:B------:R-:W-:Y:S05]  /*0540*/  EXIT ;  /* 0x000000000000794d */ /* 0x000fea0003800000 */
.L_x_1:
        /* <DEDUP_REMOVED lines=11> */
.L_x_25:


//--------------------- .text._Z26computeAccelerationsKernelPdS_PiS_S_idi --------------------------
	.section	.text._Z26computeAccelerationsKernelPdS_PiS_S_idi,"ax",@progbits
	.align	128
        .global         _Z26computeAccelerationsKernelPdS_PiS_S_idi
        .type           _Z26computeAccelerationsKernelPdS_PiS_S_idi,@function
        .size           _Z26computeAccelerationsKernelPdS_PiS_S_idi,(.L_x_23 - _Z26computeAccelerationsKernelPdS_PiS_S_idi)
        .other          _Z26computeAccelerationsKernelPdS_PiS_S_idi,@"STO_CUDA_ENTRY STV_DEFAULT"
_Z26computeAccelerationsKernelPdS_PiS_S_idi:
.text._Z26computeAccelerationsKernelPdS_PiS_S_idi:
        /* <DEDUP_REMOVED lines=9> */
[----:B------:R-:W1:Y:S07]  /*0090*/  LDCU.64 UR4, c[0x0][0x358] ;  /* 0x00006b00ff0477ac */ /* 0x000e6e0008000a00 */
[----:B------:R-:W2:Y:S01]  /*00a0*/  LDC.64 R4, c[0x0][0x3b0] ;  /* 0x0000ec00ff047b82 */ /* 0x000ea20000000a00 */
[----:B0-----:R-:W-:-:S06]  /*00b0*/  IMAD.WIDE R8, R2, 0x8, R8 ;  /* 0x0000000802087825 */ /* 0x001fcc00078e0208 */
[----:B-1----:R-:W3:Y:S01]  /*00c0*/  LDG.E.64 R8, desc[UR4][R8.64] ;  /* 0x0000000408087981 */ /* 0x002ee2000c1e1b00 */
[----:B------:R-:W-:Y:S01]  /*00d0*/  UMOV UR6, 0xe826d695 ;  /* 0xe826d69500067882 */ /* 0x000fe20000000000 */
[----:B--2---:R-:W-:Y:S01]  /*00e0*/  DMUL R4, R4, R4 ;  /* 0x0000000404047228 */ /* 0x004fe20000000000 */
[----:B------:R-:W-:-:S07]  /*00f0*/  UMOV UR7, 0x3e112e0b ;  /* 0x3e112e0b00077882 */ /* 0x000fce0000000000 */
[----:B---3--:R-:W-:-:S06]  /*0100*/  DSETP.GEU.AND P0, PT, R8, R4, PT ;  /* 0x000000040800722a */ /* 0x008fcc0003f0e000 */
[----:B------:R-:W-:-:S14]  /*0110*/  DSETP.LT.OR P0, PT, R8, UR6, P0 ;  /* 0x0000000608007e2a */ /* 0x000fdc0008701400 */
[----:B------:R-:W-:Y:S05]  /*0120*/  @P0 EXIT ;  /* 0x000000000000094d */ /* 0x000fea0003800000 */
[----:B------:R-:W0:Y:S01]  /*0130*/  LDC.64 R6, c[0x0][0x390] ;  /* 0x0000e400ff067b82 */ /* 0x000e220000000a00 */
[----:B------:R-:W-:-:S04]  /*0140*/  IMAD.SHL.U32 R3, R2, 0x2, RZ ;  /* 0x0000000202037824 */ /* 0x000fc800078e00ff */
[----:B0-----:R-:W-:-:S05]  /*0150*/  IMAD.WIDE R6, R3, 0x4, R6 ;  /* 0x0000000403067825 */ /* 0x001fca00078e0206 */
[----:B------:R0:W5:Y:S04]  /*0160*/  LDG.E R0, desc[UR4][R6.64+0x4] ;  /* 0x0000040406007981 */ /* 0x000168000c1e1900 */
[----:B------:R0:W5:Y:S01]  /*0170*/  LDG.E R4, desc[UR4][R6.64] ;  /* 0x0000000406047981 */ /* 0x000162000c1e1900 */
[----:B------:R-:W1:Y:S01]  /*0180*/  MUFU.RCP64H R11, R9 ;  /* 0x00000009000b7308 */ /* 0x000e620000001800 */
[----:B------:R-:W-:Y:S01]  /*0190*/  VIADD R10, R9, 0x300402 ;  /* 0x00300402090a7836 */ /* 0x000fe20000000000 */
[----:B------:R-:W-:Y:S04]  /*01a0*/  BSSY.RECONVERGENT B0, `(.L_x_2) ;  /* 0x000000c000007945 */ /* 0x000fe80003800200 */
[----:B------:R-:W-:Y:S01]  /*01b0*/  FSETP.GEU.AND P0, PT, |R10|, 5.8789094863358348022e-39, PT ;  /* 0x004004020a00780b */ /* 0x000fe20003f0e200 */
[----:B-1----:R-:W-:-:S08]  /*01c0*/  DFMA R12, -R8, R10, 1 ;  /* 0x3ff00000080c742b */ /* 0x002fd0000000010a */
[----:B------:R-:W-:-:S08]  /*01d0*/  DFMA R12, R12, R12, R12 ;  /* 0x0000000c0c0c722b */ /* 0x000fd0000000000c */
[----:B------:R-:W-:-:S08]  /*01e0*/  DFMA R12, R10, R12, R10 ;  /* 0x0000000c0a0c722b */ /* 0x000fd0000000000a */
[----:B------:R-:W-:-:S08]  /*01f0*/  DFMA R14, -R8, R12, 1 ;  /* 0x3ff00000080e742b */ /* 0x000fd0000000010c */
[----:B------:R-:W-:Y:S01]  /*0200*/  DFMA R14, R12, R14, R12 ;  /* 0x0000000e0c0e722b */ /* 0x000fe2000000000c */
[----:B0-----:R-:W-:Y:S10]  /*0210*/  @P0 BRA `(.L_x_3) ;  /* 0x0000000000100947 */ /* 0x001ff40003800000 */
[----:B------:R-:W-:Y:S02]  /*0220*/  LOP3.LUT R3, R9, 0x7fffffff, RZ, 0xc0, !PT ;  /* 0x7fffffff09037812 */ /* 0x000fe400078ec0ff */
[----:B------:R-:W-:-:S03]  /*0230*/  MOV R6, 0x260 ;  /* 0x0000026000067802 */ /* 0x000fc60000000f00 */
[----:B------:R-:W-:-:S07]  /*0240*/  VIADD R12, R3, 0xfff00000 ;  /* 0xfff00000030c7836 */ /* 0x000fce0000000000 */
[----:B-----5:R-:W-:Y:S05]  /*0250*/  CALL.REL.NOINC `($__internal_0_$__cuda_sm20_dblrcp_rn_slowpath_v3) ;  /* 0x0000000400607944 */ /* 0x020fea0003c00000 */
.L_x_3:
[----:B------:R-:W-:Y:S05]  /*0260*/  BSYNC.RECONVERGENT B0 ;  /* 0x0000000000007941 */ /* 0x000fea0003800200 */
.L_x_2:
[----:B------:R-:W0:Y:S01]  /*0270*/  LDC.64 R6, c[0x0][0x398] ;  /* 0x0000e600ff067b82 */ /* 0x000e220000000a00 */
[----:B------:R-:W-:-:S07]  /*0280*/  IMAD R3, R2, 0x3, RZ ;  /* 0x0000000302037824 */ /* 0x000fce00078e02ff */
[----:B------:R-:W1:Y:S01]  /*0290*/  LDC.64 R12, c[0x0][0x388] ;  /* 0x0000e200ff0c7b82 */ /* 0x000e620000000a00 */
[----:B-----5:R-:W-:Y:S02]  /*02a0*/  IMAD R11, R4, 0x3, RZ ;  /* 0x00000003040b7824 */ /* 0x020fe400078e02ff */
[----:B0-----:R-:W-:-:S05]  /*02b0*/  IMAD.WIDE R2, R3, 0x8, R6 ;  /* 0x0000000803027825 */ /* 0x001fca00078e0206 */
[----:B------:R-:W2:Y:S01]  /*02c0*/  LDG.E.64 R6, desc[UR4][R2.64] ;  /* 0x0000000402067981 */ /* 0x000ea2000c1e1b00 */
[----:B-1----:R-:W-:-:S05]  /*02d0*/  IMAD.WIDE R10, R11, 0x8, R12 ;  /* 0x000000080b0a7825 */ /* 0x002fca00078e020c */
[----:B------:R0:W5:Y:S01]  /*02e0*/  LDG.E.64 R4, desc[UR4][R10.64] ;  /* 0x000000040a047981 */ /* 0x000162000c1e1b00 */
[-C--:B------:R-:W-:Y:S01]  /*02f0*/  DMUL R8, R14, R14.reuse ;  /* 0x0000000e0e087228 */ /* 0x080fe20000000000 */
[----:B------:R-:W-:Y:S01]  /*0300*/  MOV R16, 0x0 ;  /* 0x0000000000107802 */ /* 0x000fe20000000f00 */
[----:B------:R-:W-:Y:S01]  /*0310*/  IMAD.MOV.U32 R17, RZ, RZ, 0x40000000 ;  /* 0x40000000ff117424 */ /* 0x000fe200078e00ff */
[----:B------:R-:W-:Y:S05]  /*0320*/  BSSY B0, `(.L_x_4) ;  /* 0x000000f000007945 */ /* 0x000fea0003800000 */
[----:B------:R-:W-:Y:S02]  /*0330*/  DMUL R8, R8, R14 ;  /* 0x0000000e08087228 */ /* 0x000fe40000000000 */
[----:B------:R-:W-:-:S08]  /*0340*/  DMUL R14, R14, 24 ;  /* 0x403800000e0e7828 */ /* 0x000fd00000000000 */
[C---:B------:R-:W-:Y:S02]  /*0350*/  DMUL R14, R8.reuse, R14 ;  /* 0x0000000e080e7228 */ /* 0x040fe40000000000 */
[----:B------:R-:W-:-:S08]  /*0360*/  DFMA R8, R8, R16, -1 ;  /* 0xbff000000808742b */ /* 0x000fd00000000010 */
[----:B------:R-:W-:-:S08]  /*0370*/  DMUL R8, R14, R8 ;  /* 0x000000080e087228 */ /* 0x000fd00000000000 */
[----:B0-2---:R-:W-:-:S11]  /*0380*/  DMUL R14, R8, R6 ;  /* 0x00000006080e7228 */ /* 0x005fd60000000000 */
.L_x_5:
[----:B-----5:R-:W-:Y:S01]  /*0390*/  DADD R6, R14, R4 ;  /* 0x000000000e067229 */ /* 0x020fe20000000004 */
[----:B------:R-:W-:Y:S09]  /*03a0*/  YIELD ;  /* 0x0000000000007946 */ /* 0x000ff20003800000 */
[----:B------:R-:W2:Y:S02]  /*03b0*/  ATOMG.E.CAS.64.STRONG.GPU PT, R6, [R10], R4, R6 ;  /* 0x000000040a0673a9 */ /* 0x000ea400001ee506 */
[----:B--2---:R-:W-:Y:S01]  /*03c0*/  ISETP.NE.U32.AND P0, PT, R4, R6, PT ;  /* 0x000000060400720c */ /* 0x004fe20003f05070 */
[----:B------:R-:W-:-:S03]  /*03d0*/  IMAD.MOV.U32 R4, RZ, RZ, R6 ;  /* 0x000000ffff047224 */ /* 0x000fc600078e0006 */
[-C--:B------:R-:W-:Y:S02]  /*03e0*/  ISETP.NE.AND.EX P0, PT, R5, R7.reuse, PT, P0 ;  /* 0x000000070500720c */ /* 0x080fe40003f05300 */
[----:B------:R-:W-:-:S11]  /*03f0*/  MOV R5, R7 ;  /* 0x0000000700057202 */ /* 0x000fd60000000f00 */
[----:B------:R-:W-:Y:S05]  /*0400*/  @P0 BRA `(.L_x_5) ;  /* 0xfffffffc00e00947 */ /* 0x000fea000383ffff */
[----:B------:R-:W-:Y:S05]  /*0410*/  BSYNC B0 ;  /* 0x0000000000007941 */ /* 0x000fea0003800000 */
.L_x_4:
[----:B------:R-:W-:-:S04]  /*0420*/  IMAD R5, R0, 0x3, RZ ;  /* 0x0000000300057824 */ /* 0x000fc800078e02ff */
[----:B------:R-:W-:-:S05]  /*0430*/  IMAD.WIDE R12, R5, 0x8, R12 ;  /* 0x00000008050c7825 */ /* 0x000fca00078e020c */
[----:B------:R0:W5:Y:S01]  /*0440*/  LDG.E.64 R4, desc[UR4][R12.64] ;  /* 0x000000040c047981 */ /* 0x000162000c1e1b00 */
[----:B------:R-:W-:Y:S01]  /*0450*/  BSSY B0, `(.L_x_6) ;  /* 0x0000009000007945 */ /* 0x000fe20003800000 */
.L_x_7:
[----:B-----5:R-:W-:Y:S01]  /*0460*/  DADD R6, -R14, R4 ;  /* 0x000000000e067229 */ /* 0x020fe20000000104 */
[----:B------:R-:W-:Y:S09]  /*0470*/  YIELD ;  /* 0x0000000000007946 */ /* 0x000ff20003800000 */
[----:B------:R-:W2:Y:S02]  /*0480*/  ATOMG.E.CAS.64.STRONG.GPU PT, R6, [R12], R4, R6 ;  /* 0x000000040c0673a9 */ /* 0x000ea400001ee506 */
[----:B--2---:R-:W-:Y:S01]  /*0490*/  ISETP.NE.U32.AND P0, PT, R4, R6, PT ;  /* 0x000000060400720c */ /* 0x004fe20003f05070 */
[----:B------:R-:W-:-:S03]  /*04a0*/  IMAD.MOV.U32 R4, RZ, RZ, R6 ;  /* 0x000000ffff047224 */ /* 0x000fc600078e0006 */
[----:B------:R-:W-:Y:S01]  /*04b0*/  ISETP.NE.AND.EX P0, PT, R5, R7, PT, P0 ;  /* 0x000000070500720c */ /* 0x000fe20003f05300 */
[----:B------:R-:W-:-:S12]  /*04c0*/  IMAD.MOV.U32 R5, RZ, RZ, R7 ;  /* 0x000000ffff057224 */ /* 0x000fd800078e0007 */
[----:B------:R-:W-:Y:S05]  /*04d0*/  @P0 BRA `(.L_x_7) ;  /* 0xfffffffc00e00947 */ /* 0x000fea000383ffff */
[----:B------:R-:W-:Y:S05]  /*04e0*/  BSYNC B0 ;  /* 0x0000000000007941 */ /* 0x000fea0003800000 */
.L_x_6:
[----:B------:R-:W2:Y:S04]  /*04f0*/  LDG.E.64 R6, desc[UR4][R2.64+0x8] ;  /* 0x0000080402067981 */ /* 0x000ea8000c1e1b00 */
[----:B------:R1:W5:Y:S01]  /*0500*/  LDG.E.64 R4, desc[UR4][R10.64+0x8] ;  /* 0x000008040a047981 */ /* 0x000362000c1e1b00 */
[----:B------:R-:W-:Y:S01]  /*0510*/  BSSY B0, `(.L_x_8) ;  /* 0x000000a000007945 */ /* 0x000fe20003800000 */
[----:B-12---:R-:W-:-:S11]  /*0520*/  DMUL R14, R8, R6 ;  /* 0x00000006080e7228 */ /* 0x006fd60000000000 */
.L_x_9:
[----:B-----5:R-:W-:Y:S01]  /*0530*/  DADD R6, R14, R4 ;  /* 0x000000000e067229 */ /* 0x020fe20000000004 */
[----:B------:R-:W-:Y:S09]  /*0540*/  YIELD ;  /* 0x0000000000007946 */ /* 0x000ff20003800000 */
[----:B------:R-:W2:Y:S02]  /*0550*/  ATOMG.E.CAS.64.STRONG.GPU PT, R6, [R10+0x8], R4, R6 ;  /* 0x000008040a0673a9 */ /* 0x000ea400001ee506 */
[----:B--2---:R-:W-:-:S02]  /*0560*/  ISETP.NE.U32.AND P0, PT, R4, R6, PT ;  /* 0x000000060400720c */ /* 0x004fc40003f05070 */
[----:B------:R-:W-:Y:S02]  /*0570*/  MOV R4, R6 ;  /* 0x0000000600047202 */ /* 0x000fe40000000f00 */
[----:B------:R-:W-:Y:S01]  /*0580*/  ISETP.NE.AND.EX P0, PT, R5, R7, PT, P0 ;  /* 0x000000070500720c */ /* 0x000fe20003f05300 */
[----:B------:R-:W-:-:S12]  /*0590*/  IMAD.MOV.U32 R5, RZ, RZ, R7 ;  /* 0x000000ffff057224 */ /* 0x000fd800078e0007 */
[----:B------:R-:W-:Y:S05]  /*05a0*/  @P0 BRA `(.L_x_9) ;  /* 0xfffffffc00e00947 */ /* 0x000fea000383ffff */
[----:B------:R-:W-:Y:S05]  /*05b0*/  BSYNC B0 ;  /* 0x0000000000007941 */ /* 0x000fea0003800000 */
.L_x_8:
[----:B------:R1:W5:Y:S01]  /*05c0*/  LDG.E.64 R4, desc[UR4][R12.64+0x8] ;  /* 0x000008040c047981 */ /* 0x000362000c1e1b00 */
[----:B------:R-:W-:Y:S01]  /*05d0*/  BSSY B0, `(.L_x_10) ;  /* 0x0000009000007945 */ /* 0x000fe20003800000 */
.L_x_11:
[----:B-----5:R-:W-:Y:S01]  /*05e0*/  DADD R6, -R14, R4 ;  /* 0x000000000e067229 */ /* 0x020fe20000000104 */
[----:B------:R-:W-:Y:S09]  /*05f0*/  YIELD ;  /* 0x0000000000007946 */ /* 0x000ff20003800000 */
[----:B------:R-:W2:Y:S02]  /*0600*/  ATOMG.E.CAS.64.STRONG.GPU PT, R6, [R12+0x8], R4, R6 ;  /* 0x000008040c0673a9 */ /* 0x000ea400001ee506 */
[----:B--2---:R-:W-:Y:S01]  /*0610*/  ISETP.NE.U32.AND P0, PT, R4, R6, PT ;  /* 0x000000060400720c */ /* 0x004fe20003f05070 */
[----:B------:R-:W-:-:S03]  /*0620*/  IMAD.MOV.U32 R4, RZ, RZ, R6 ;  /* 0x000000ffff047224 */ /* 0x000fc600078e0006 */
[-C--:B------:R-:W-:Y:S02]  /*0630*/  ISETP.NE.AND.EX P0, PT, R5, R7.reuse, PT, P0 ;  /* 0x000000070500720c */ /* 0x080fe40003f05300 */
[----:B------:R-:W-:-:S11]  /*0640*/  MOV R5, R7 ;  /* 0x0000000700057202 */ /* 0x000fd60000000f00 */
[----:B------:R-:W-:Y:S05]  /*0650*/  @P0 BRA `(.L_x_11) ;  /* 0xfffffffc00e00947 */ /* 0x000fea000383ffff */
[----:B------:R-:W-:Y:S05]  /*0660*/  BSYNC B0 ;  /* 0x0000000000007941 */ /* 0x000fea0003800000 */
.L_x_10:
[----:B------:R-:W2:Y:S04]  /*0670*/  LDG.E.64 R2, desc[UR4][R2.64+0x10] ;  /* 0x0000100402027981 */ /* 0x000ea8000c1e1b00 */
[----:B------:R3:W5:Y:S01]  /*0680*/  LDG.E.64 R4, desc[UR4][R10.64+0x10] ;  /* 0x000010040a047981 */ /* 0x000762000c1e1b00 */
[----:B------:R-:W-:Y:S01]  /*0690*/  BSSY B0, `(.L_x_12) ;  /* 0x000000a000007945 */ /* 0x000fe20003800000 */
[----:B--23--:R-:W-:-:S11]  /*06a0*/  DMUL R8, R8, R2 ;  /* 0x0000000208087228 */ /* 0x00cfd60000000000 */
.L_x_13:
[----:B-----5:R-:W-:Y:S01]  /*06b0*/  DADD R6, R8, R4 ;  /* 0x0000000008067229 */ /* 0x020fe20000000004 */
[----:B------:R-:W-:Y:S09]  /*06c0*/  YIELD ;  /* 0x0000000000007946 */ /* 0x000ff20003800000 */
[----:B------:R-:W2:Y:S02]  /*06d0*/  ATOMG.E.CAS.64.STRONG.GPU PT, R6, [R10+0x10], R4, R6 ;  /* 0x000010040a0673a9 */ /* 0x000ea400001ee506 */
[----:B--2---:R-:W-:Y:S01]  /*06e0*/  ISETP.NE.U32.AND P0, PT, R4, R6, PT ;  /* 0x000000060400720c */ /* 0x004fe20003f05070 */
[----:B------:R-:W-:-:S03]  /*06f0*/  IMAD.MOV.U32 R4, RZ, RZ, R6 ;  /* 0x000000ffff047224 */ /* 0x000fc600078e0006 */
[----:B------:R-:W-:Y:S01]  /*0700*/  ISETP.NE.AND.EX P0, PT, R5, R7, PT, P0 ;  /* 0x000000070500720c */ /* 0x000fe20003f05300 */
[----:B------:R-:W-:-:S12]  /*0710*/  IMAD.MOV.U32 R5, RZ, RZ, R7 ;  /* 0x000000ffff057224 */ /* 0x000fd800078e0007 */
[----:B------:R-:W-:Y:S05]  /*0720*/  @P0 BRA `(.L_x_13) ;  /* 0xfffffffc00e00947 */ /* 0x000fea000383ffff */
[----:B------:R-:W-:Y:S05]  /*0730*/  BSYNC B0 ;  /* 0x0000000000007941 */ /* 0x000fea0003800000 */
.L_x_12:
[----:B------:R2:W5:Y:S02]  /*0740*/  LDG.E.64 R4, desc[UR4][R12.64+0x10] ;  /* 0x000010040c047981 */ /* 0x000564000c1e1b00 */
.L_x_14:
[----:B-----5:R-:W-:Y:S01]  /*0750*/  DADD R6, -R8, R4 ;  /* 0x0000000008067229 */ /* 0x020fe20000000104 */
[----:B------:R-:W-:Y:S09]  /*0760*/  YIELD ;  /* 0x0000000000007946 */ /* 0x000ff20003800000 */
[----:B------:R-:W3:Y:S02]  /*0770*/  ATOMG.E.CAS.64.STRONG.GPU PT, R6, [R12+0x10], R4, R6 ;  /* 0x000010040c0673a9 */ /* 0x000ee400001ee506 */
[----:B---3--:R-:W-:-:S02]  /*0780*/  ISETP.NE.U32.AND P0, PT, R4, R6, PT ;  /* 0x000000060400720c */ /* 0x008fc40003f05070 */
[----:B------:R-:W-:Y:S02]  /*0790*/  MOV R4, R6 ;  /* 0x0000000600047202 */ /* 0x000fe40000000f00 */
[----:B------:R-:W-:Y:S01]  /*07a0*/  ISETP.NE.AND.EX P0, PT, R5, R7, PT, P0 ;  /* 0x000000070500720c */ /* 0x000fe20003f05300 */
[----:B------:R-:W-:-:S12]  /*07b0*/  IMAD.MOV.U32 R5, RZ, RZ, R7 ;  /* 0x000000ffff057224 */ /* 0x000fd800078e0007 */
[----:B------:R-:W-:Y:S05]  /*07c0*/  @P0 BRA `(.L_x_14) ;  /* 0xfffffffc00e00947 */ /* 0x000fea000383ffff */
[----:B------:R-:W-:Y:S05]  /*07d0*/  EXIT ;  /* 0x000000000000794d */ /* 0x000fea0003800000 */
        .weak           $__internal_0_$__cuda_sm20_dblrcp_rn_slowpath_v3
        .type           $__internal_0_$__cuda_sm20_dblrcp_rn_slowpath_v3,@function
        .size           $__internal_0_$__cuda_sm20_dblrcp_rn_slowpath_v3,(.L_x_23 - $__internal_0_$__cuda_sm20_dblrcp_rn_slowpath_v3)
$__internal_0_$__cuda_sm20_dblrcp_rn_slowpath_v3:
[----:B------:R-:W-:Y:S01]  /*07e0*/  DSETP.GTU.AND P0, PT, |R8|, +INF , PT ;  /* 0x7ff000000800742a */ /* 0x000fe20003f0c200 */
[----:B------:R-:W-:-:S13]  /*07f0*/  BSSY.RECONVERGENT B1, `(.L_x_15) ;  /* 0x0000023000017945 */ /* 0x000fda0003800200 */
[----:B------:R-:W-:Y:S05]  /*0800*/  @P0 BRA `(.L_x_16) ;  /* 0x00000000007c0947 */ /* 0x000fea0003800000 */
[----:B------:R-:W-:-:S05]  /*0810*/  LOP3.LUT R3, R9, 0x7fffffff, RZ, 0xc0, !PT ;  /* 0x7fffffff09037812 */ /* 0x000fca00078ec0ff */
[----:B------:R-:W-:-:S05]  /*0820*/  VIADD R5, R3, 0xffffffff ;  /* 0xffffffff03057836 */ /* 0x000fca0000000000 */
[----:B------:R-:W-:-:S13]  /*0830*/  ISETP.GE.U32.AND P0, PT, R5, 0x7fefffff, PT ;  /* 0x7fefffff0500780c */ /* 0x000fda0003f06070 */
[----:B------:R-:W-:Y:S02]  /*0840*/  @P0 LOP3.LUT R11, R9, 0x7ff00000, RZ, 0x3c, !PT ;  /* 0x7ff00000090b0812 */ /* 0x000fe400078e3cff */
[----:B------:R-:W-:Y:S01]  /*0850*/  @P0 MOV R10, RZ ;  /* 0x000000ff000a0202 */ /* 0x000fe20000000f00 */
[----:B------:R-:W-:Y:S06]  /*0860*/  @P0 BRA `(.L_x_17) ;  /* 0x00000000006c0947 */ /* 0x000fec0003800000 */
[----:B------:R-:W-:-:S13]  /*0870*/  ISETP.GE.U32.AND P0, PT, R3, 0x1000001, PT ;  /* 0x010000010300780c */ /* 0x000fda0003f06070 */
[----:B------:R-:W-:Y:S05]  /*0880*/  @!P0 BRA `(.L_x_18) ;  /* 0x0000000000348947 */ /* 0x000fea0003800000 */
[----:B------:R-:W-:Y:S02]  /*0890*/  VIADD R11, R9, 0xc0200000 ;  /* 0xc0200000090b7836 */ /* 0x000fe40000000000 */
[----:B------:R-:W-:Y:S02]  /*08a0*/  IMAD.MOV.U32 R10, RZ, RZ, R8 ;  /* 0x000000ffff0a7224 */ /* 0x000fe400078e0008 */
[----:B------:R-:W0:Y:S04]  /*08b0*/  MUFU.RCP64H R13, R11 ;  /* 0x0000000b000d7308 */ /* 0x000e280000001800 */
[----:B0-----:R-:W-:-:S08]  /*08c0*/  DFMA R14, -R10, R12, 1 ;  /* 0x3ff000000a0e742b */ /* 0x001fd0000000010c */
[----:B------:R-:W-:-:S08]  /*08d0*/  DFMA R14, R14, R14, R14 ;  /* 0x0000000e0e0e722b */ /* 0x000fd0000000000e */
[----:B------:R-:W-:-:S08]  /*08e0*/  DFMA R14, R12, R14, R12 ;  /* 0x0000000e0c0e722b */ /* 0x000fd0000000000c */
[----:B------:R-:W-:-:S08]  /*08f0*/  DFMA R12, -R10, R14, 1 ;  /* 0x3ff000000a0c742b */ /* 0x000fd0000000010e */
[----:B------:R-:W-:-:S08]  /*0900*/  DFMA R12, R14, R12, R14 ;  /* 0x0000000c0e0c722b */ /* 0x000fd0000000000e */
[----:B------:R-:W-:-:S08]  /*0910*/  DMUL R12, R12, 2.2250738585072013831e-308 ;  /* 0x001000000c0c7828 */ /* 0x000fd00000000000 */
[----:B------:R-:W-:-:S08]  /*0920*/  DFMA R8, -R8, R12, 1 ;  /* 0x3ff000000808742b */ /* 0x000fd0000000010c */
[----:B------:R-:W-:-:S08]  /*0930*/  DFMA R8, R8, R8, R8 ;  /* 0x000000080808722b */ /* 0x000fd00000000008 */
[----:B------:R-:W-:Y:S01]  /*0940*/  DFMA R10, R12, R8, R12 ;  /* 0x000000080c0a722b */ /* 0x000fe2000000000c */
[----:B------:R-:W-:Y:S10]  /*0950*/  BRA `(.L_x_17) ;  /* 0x0000000000307947 */ /* 0x000ff40003800000 */
.L_x_18:
[----:B------:R-:W-:Y:S01]  /*0960*/  DMUL R8, R8, 8.11296384146066816958e+31 ;  /* 0x4690000008087828 */ /* 0x000fe20000000000 */
[----:B------:R-:W-:-:S05]  /*0970*/  MOV R10, R12 ;  /* 0x0000000c000a7202 */ /* 0x000fca0000000f00 */
[----:B------:R-:W0:Y:S02]  /*0980*/  MUFU.RCP64H R11, R9 ;  /* 0x00000009000b7308 */ /* 0x000e240000001800 */
[----:B0-----:R-:W-:-:S08]  /*0990*/  DFMA R12, -R8, R10, 1 ;  /* 0x3ff00000080c742b */ /* 0x001fd0000000010a */
[----:B------:R-:W-:-:S08]  /*09a0*/  DFMA R12, R12, R12, R12 ;  /* 0x0000000c0c0c722b */ /* 0x000fd0000000000c */
[----:B------:R-:W-:-:S08]  /*09b0*/  DFMA R12, R10, R12, R10 ;  /* 0x0000000c0a0c722b */ /* 0x000fd0000000000a */
[----:B------:R-:W-:-:S08]  /*09c0*/  DFMA R10, -R8, R12, 1 ;  /* 0x3ff00000080a742b */ /* 0x000fd0000000010c */
[----:B------:R-:W-:-:S08]  /*09d0*/  DFMA R10, R12, R10, R12 ;  /* 0x0000000a0c0a722b */ /* 0x000fd0000000000c */
[----:B------:R-:W-:Y:S01]  /*09e0*/  DMUL R10, R10, 8.11296384146066816958e+31 ;  /* 0x469000000a0a7828 */ /* 0x000fe20000000000 */
[----:B------:R-:W-:Y:S10]  /*09f0*/  BRA `(.L_x_17) ;  /* 0x0000000000087947 */ /* 0x000ff40003800000 */
.L_x_16:
[----:B------:R-:W-:Y:S01]  /*0a00*/  LOP3.LUT R11, R9, 0x80000, RZ, 0xfc, !PT ;  /* 0x00080000090b7812 */ /* 0x000fe200078efcff */
[----:B------:R-:W-:-:S07]  /*0a10*/  IMAD.MOV.U32 R10, RZ, RZ, R8 ;  /* 0x000000ffff0a7224 */ /* 0x000fce00078e0008 */
.L_x_17:
[----:B------:R-:W-:Y:S05]  /*0a20*/  BSYNC.RECONVERGENT B1 ;  /* 0x0000000000017941 */ /* 0x000fea0003800200 */
.L_x_15:
[----:B------:R-:W-:Y:S01]  /*0a30*/  IMAD.MOV.U32 R7, RZ, RZ, 0x0 ;  /* 0x00000000ff077424 */ /* 0x000fe200078e00ff */
[----:B------:R-:W-:Y:S01]  /*0a40*/  MOV R15, R11 ;  /* 0x0000000b000f7202 */ /* 0x000fe20000000f00 */
[----:B------:R-:W-:Y:S02]  /*0a50*/  IMAD.MOV.U32 R14, RZ, RZ, R10 ;  /* 0x000000ffff0e7224 */ /* 0x000fe400078e000a */
[----:B------:R-:W-:Y:S05]  /*0a60*/  RET.REL.NODEC R6 `(_Z26computeAccelerationsKernelPdS_PiS_S_idi) ;  /* 0xfffffff406647950 */ /* 0x000fea0003c3ffff */
.L_x_19:
        /* <DEDUP_REMOVED lines=9> */
.L_x_23:


//--------------------- .text._Z23zeroAccelerationsKernelPdi --------------------------
	.section	.text._Z23zeroAccelerationsKernelPdi,"ax",@progbits
	.align	128
        .global         _Z23zeroAccelerationsKernelPdi
        .type           _Z23zeroAccelerationsKernelPdi,@function
        .size           _Z23zeroAccelerationsKernelPdi,(.L_x_27 - _Z23zeroAccelerationsKernelPdi)
        .other          _Z23zeroAccelerationsKernelPdi,@"STO_CUDA_ENTRY STV_DEFAULT"
_Z23zeroAccelerationsKernelPdi:
.text._Z23zeroAccelerationsKernelPdi:
        /* <DEDUP_REMOVED lines=10> */
[----:B------:R-:W-:-:S04]  /*00a0*/  IMAD R5, R0, 0x3, RZ ;  /* 0x0000000300057824 */ /* 0x000fc800078e02ff */
[----:B0-----:R-:W-:-:S05]  /*00b0*/  IMAD.WIDE R2, R5, 0x8, R2 ;  /* 0x0000000805027825 */ /* 0x001fca00078e0202 */
[----:B-1----:R-:W-:Y:S04]  /*00c0*/  STG.E.64 desc[UR4][R2.64], RZ ;  /* 0x000000ff02007986 */ /* 0x002fe8000c101b04 */
[----:B------:R-:W-:Y:S04]  /*00d0*/  STG.E.64 desc[UR4][R2.64+0x8], RZ ;  /* 0x000008ff02007986 */ /* 0x000fe8000c101b04 */
[----:B------:R-:W-:Y:S01]  /*00e0*/  STG.E.64 desc[UR4][R2.64+0x10], RZ ;  /* 0x000010ff02007986 */ /* 0x000fe2000c101b04 */
[----:B------:R-:W-:Y:S05]  /*00f0*/  EXIT ;  /* 0x000000000000794d */ /* 0x000fea0003800000 */
.L_x_20:
        /* <DEDUP_REMOVED lines=16> */
.L_x_27:


//--------------------- .text._Z21separationJudgeKernalPdPiS0_S_S_S0_did --------------------------
	.section	.text._Z21separationJudgeKernalPdPiS0_S_S_S0_did,"ax",@progbits
	.align	128
        .global         _Z21separationJudgeKernalPdPiS0_S_S_S0_did
        .type           _Z21separationJudgeKernalPdPiS0_S_S_S0_did,@function
        .size           _Z21separationJudgeKernalPdPiS0_S_S_S0_did,(.L_x_28 - _Z21separationJudgeKernalPdPiS0_S_S_S0_did)
        .other          _Z21separationJudgeKernalPdPiS0_S_S_S0_did,@"STO_CUDA_ENTRY STV_DEFAULT"
_Z21separationJudgeKernalPdPiS0_S_S_S0_did:
.text._Z21separationJudgeKernalPdPiS0_S_S_S0_did:
        /* <DEDUP_REMOVED lines=10> */
[----:B------:R-:W-:-:S06]  /*00a0*/  IMAD.SHL.U32 R5, R0, 0x2, RZ ;  /* 0x0000000200057824 */ /* 0x000fcc00078e00ff */
[----:B------:R-:W2:Y:S08]  /*00b0*/  LDC.64 R8, c[0x0][0x380] ;  /* 0x0000e000ff087b82 */ /* 0x000eb00000000a00 */
[----:B------:R-:W3:Y:S01]  /*00c0*/  LDC.64 R16, c[0x0][0x398] ;  /* 0x0000e600ff107b82 */ /* 0x000ee20000000a00 */
[----:B0-----:R-:W-:-:S07]  /*00d0*/  IMAD.WIDE R2, R5, 0x4, R2 ;  /* 0x0000000405027825 */ /* 0x001fce00078e0202 */
[----:B------:R-:W0:Y:S01]  /*00e0*/  LDC.64 R4, c[0x0][0x3a0] ;  /* 0x0000e800ff047b82 */ /* 0x000e220000000a00 */
[----:B-1----:R-:W4:Y:S04]  /*00f0*/  LDG.E R6, desc[UR4][R2.64] ;  /* 0x0000000402067981 */ /* 0x002f28000c1e1900 */
[----:B------:R-:W5:Y:S01]  /*0100*/  LDG.E R7, desc[UR4][R2.64+0x4] ;  /* 0x0000040402077981 */ /* 0x000f62000c1e1900 */
[----:B0-----:R-:W-:-:S05]  /*0110*/  IMAD.WIDE R4, R0, 0x8, R4 ;  /* 0x0000000800047825 */ /* 0x001fca00078e0204 */
[----:B------:R-:W-:Y:S01]  /*0120*/  STG.E.64 desc[UR4][R4.64], RZ ;  /* 0x000000ff04007986 */ /* 0x000fe2000c101b04 */
[----:B----4-:R-:W-:Y:S02]  /*0130*/  IMAD R11, R6, 0x3, RZ ;  /* 0x00000003060b7824 */ /* 0x010fe400078e02ff */
[----:B-----5:R-:W-:Y:S02]  /*0140*/  IMAD R7, R7, 0x3, RZ ;  /* 0x0000000307077824 */ /* 0x020fe400078e02ff */
[----:B--2---:R-:W-:-:S04]  /*0150*/  IMAD.WIDE R10, R11, 0x8, R8 ;  /* 0x000000080b0a7825 */ /* 0x004fc800078e0208 */
[----:B------:R-:W-:Y:S01]  /*0160*/  IMAD.WIDE R8, R7, 0x8, R8 ;  /* 0x0000000807087825 */ /* 0x000fe200078e0208 */
[----:B------:R-:W2:Y:S01]  /*0170*/  LDG.E.64 R12, desc[UR4][R10.64] ;  /* 0x000000040a0c7981 */ /* 0x000ea2000c1e1b00 */
[----:B------:R-:W0:Y:S03]  /*0180*/  LDC.64 R6, c[0x0][0x3c0] ;  /* 0x0000f000ff067b82 */ /* 0x000e260000000a00 */
[----:B------:R-:W2:Y:S01]  /*0190*/  LDG.E.64 R14, desc[UR4][R8.64] ;  /* 0x00000004080e7981 */ /* 0x000ea2000c1e1b00 */
[----:B------:R-:W-:-:S04]  /*01a0*/  IMAD R23, R0, 0x3, RZ ;  /* 0x0000000300177824 */ /* 0x000fc800078e02ff */
[----:B---3--:R-:W-:Y:S01]  /*01b0*/  IMAD.WIDE R16, R23, 0x8, R16 ;  /* 0x0000000817107825 */ /* 0x008fe200078e0210 */
[----:B--2---:R-:W-:Y:S02]  /*01c0*/  DADD R14, R12, -R14 ;  /* 0x000000000c0e7229 */ /* 0x004fe4000000080e */
[----:B0-----:R-:W-:-:S06]  /*01d0*/  DMUL R12, R6, 0.5 ;  /* 0x3fe00000060c7828 */ /* 0x001fcc0000000000 */
[C---:B------:R-:W-:Y:S02]  /*01e0*/  DADD R18, R14.reuse, -R6 ;  /* 0x000000000e127229 */ /* 0x040fe40000000806 */
[----:B------:R-:W-:-:S08]  /*01f0*/  DSETP.GE.AND P0, PT, R14, R12, PT ;  /* 0x0000000c0e00722a */ /* 0x000fd00003f06000 */
[----:B------:R-:W-:Y:S02]  /*0200*/  FSEL R20, R14, R18, !P0 ;  /* 0x000000120e147208 */ /* 0x000fe40004000000 */
[----:B------:R-:W-:Y:S01]  /*0210*/  FSEL R21, R15, R19, !P0 ;  /* 0x000000130f157208 */ /* 0x000fe20004000000 */
[----:B------:R-:W-:-:S05]  /*0220*/  DMUL R14, R6, -0.5 ;  /* 0xbfe00000060e7828 */ /* 0x000fca0000000000 */
[----:B------:R-:W-:-:S03]  /*0230*/  DADD R18, R20, R6 ;  /* 0x0000000014127229 */ /* 0x000fc60000000006 */
[----:B------:R-:W-:-:S07]  /*0240*/  DSETP.GEU.AND P0, PT, R20, R14, PT ;  /* 0x0000000e1400722a */ /* 0x000fce0003f0e000 */
[----:B------:R-:W-:Y:S02]  /*0250*/  FSEL R18, R18, R20, !P0 ;  /* 0x0000001412127208 */ /* 0x000fe40004000000 */
[----:B------:R-:W-:-:S05]  /*0260*/  FSEL R19, R19, R21, !P0 ;  /* 0x0000001513137208 */ /* 0x000fca0004000000 */
[----:B------:R0:W-:Y:S04]  /*0270*/  STG.E.64 desc[UR4][R16.64], R18 ;  /* 0x0000001210007986 */ /* 0x0001e8000c101b04 */
[----:B------:R-:W2:Y:S02]  /*0280*/  LDG.E.64 R20, desc[UR4][R4.64] ;  /* 0x0000000404147981 */ /* 0x000ea4000c1e1b00 */
[----:B--2---:R-:W-:-:S07]  /*0290*/  DFMA R20, R18, R18, R20 ;  /* 0x000000121214722b */ /* 0x004fce0000000014 */
[----:B------:R1:W-:Y:S04]  /*02a0*/  STG.E.64 desc[UR4][R4.64], R20 ;  /* 0x0000001404007986 */ /* 0x0003e8000c101b04 */
[----:B------:R-:W2:Y:S04]  /*02b0*/  LDG.E.64 R22, desc[UR4][R10.64+0x8] ;  /* 0x000008040a167981 */ /* 0x000ea8000c1e1b00 */
[----:B------:R-:W2:Y:S02]  /*02c0*/  LDG.E.64 R24, desc[UR4][R8.64+0x8] ;  /* 0x0000080408187981 */ /* 0x000ea4000c1e1b00 */
[----:B--2---:R-:W-:-:S08]  /*02d0*/  DADD R22, R22, -R24 ;  /* 0x0000000016167229 */ /* 0x004fd00000000818 */
[C---:B------:R-:W-:Y:S02]  /*02e0*/  DADD R24, R22.reuse, -R6 ;  /* 0x0000000016187229 */ /* 0x040fe40000000806 */
[----:B------:R-:W-:-:S08]  /*02f0*/  DSETP.GE.AND P0, PT, R22, R12, PT ;  /* 0x0000000c1600722a */ /* 0x000fd00003f06000 */
[----:B------:R-:W-:Y:S02]  /*0300*/  FSEL R22, R22, R24, !P0 ;  /* 0x0000001816167208 */ /* 0x000fe40004000000 */
[----:B------:R-:W-:-:S06]  /*0310*/  FSEL R23, R23, R25, !P0 ;  /* 0x0000001917177208 */ /* 0x000fcc0004000000 */
[C---:B0-----:R-:W-:Y:S02]  /*0320*/  DADD R18, R22.reuse, R6 ;  /* 0x0000000016127229 */ /* 0x041fe40000000006 */
[----:B------:R-:W-:-:S08]  /*0330*/  DSETP.GEU.AND P0, PT, R22, R14, PT ;  /* 0x0000000e1600722a */ /* 0x000fd00003f0e000 */
[----:B------:R-:W-:Y:S02]  /*0340*/  FSEL R18, R18, R22, !P0 ;  /* 0x0000001612127208 */ /* 0x000fe40004000000 */
[----:B------:R-:W-:-:S05]  /*0350*/  FSEL R19, R19, R23, !P0 ;  /* 0x0000001713137208 */ /* 0x000fca0004000000 */
[----:B------:R0:W-:Y:S04]  /*0360*/  STG.E.64 desc[UR4][R16.64+0x8], R18 ;  /* 0x0000081210007986 */ /* 0x0001e8000c101b04 */
[----:B-1----:R-:W2:Y:S02]  /*0370*/  LDG.E.64 R20, desc[UR4][R4.64] ;  /* 0x0000000404147981 */ /* 0x002ea4000c1e1b00 */
[----:B--2---:R-:W-:-:S07]  /*0380*/  DFMA R20, R18, R18, R20 ;  /* 0x000000121214722b */ /* 0x004fce0000000014 */
[----:B------:R0:W-:Y:S04]  /*0390*/  STG.E.64 desc[UR4][R4.64], R20 ;  /* 0x0000001404007986 */ /* 0x0001e8000c101b04 */
[----:B------:R-:W2:Y:S04]  /*03a0*/  LDG.E.64 R10, desc[UR4][R10.64+0x10] ;  /* 0x000010040a0a7981 */ /* 0x000ea8000c1e1b00 */
[----:B------:R-:W2:Y:S02]  /*03b0*/  LDG.E.64 R8, desc[UR4][R8.64+0x10] ;  /* 0x0000100408087981 */ /* 0x000ea4000c1e1b00 */
[----:B--2---:R-:W-:Y:S01]  /*03c0*/  DADD R22, R10, -R8 ;  /* 0x000000000a167229 */ /* 0x004fe20000000808 */
[----:B------:R-:W1:Y:S07]  /*03d0*/  LDC.64 R10, c[0x0][0x3b0] ;  /* 0x0000ec00ff0a7b82 */ /* 0x000e6e0000000a00 */
[----:B------:R-:W-:-:S02]  /*03e0*/  DADD R24, R22, -R6 ;  /* 0x0000000016187229 */ /* 0x000fc40000000806 */
[----:B------:R-:W-:-:S08]  /*03f0*/  DSETP.GE.AND P0, PT, R22, R12, PT ;  /* 0x0000000c1600722a */ /* 0x000fd00003f06000 */
[----:B------:R-:W-:Y:S02]  /*0400*/  FSEL R12, R22, R24, !P0 ;  /* 0x00000018160c7208 */ /* 0x000fe40004000000 */
[----:B------:R-:W-:-:S06]  /*0410*/  FSEL R13, R23, R25, !P0 ;  /* 0x00000019170d7208 */ /* 0x000fcc0004000000 */
[C---:B------:R-:W-:Y:S02]  /*0420*/  DADD R6, R12.reuse, R6 ;  /* 0x000000000c067229 */ /* 0x040fe40000000006 */
[----:B------:R-:W-:-:S08]  /*0430*/  DSETP.GEU.AND P0, PT, R12, R14, PT ;  /* 0x0000000e0c00722a */ /* 0x000fd00003f0e000 */
[----:B------:R-:W-:Y:S02]  /*0440*/  FSEL R6, R6, R12, !P0 ;  /* 0x0000000c06067208 */ /* 0x000fe40004000000 */
[----:B------:R-:W-:-:S05]  /*0450*/  FSEL R7, R7, R13, !P0 ;  /* 0x0000000d07077208 */ /* 0x000fca0004000000 */
[----:B------:R0:W-:Y:S04]  /*0460*/  STG.E.64 desc[UR4][R16.64+0x10], R6 ;  /* 0x0000100610007986 */ /* 0x0001e8000c101b04 */
[----:B------:R-:W2:Y:S01]  /*0470*/  LDG.E.64 R8, desc[UR4][R4.64] ;  /* 0x0000000404087981 */ /* 0x000ea2000c1e1b00 */
[----:B-1----:R-:W-:Y:S02]  /*0480*/  DMUL R10, R10, R10 ;  /* 0x0000000a0a0a7228 */ /* 0x002fe40000000000 */
[----:B--2---:R-:W-:-:S07]  /*0490*/  DFMA R8, R6, R6, R8 ;  /* 0x000000060608722b */ /* 0x004fce0000000008 */
[----:B------:R0:W-:Y:S01]  /*04a0*/  STG.E.64 desc[UR4][R4.64], R8 ;  /* 0x0000000804007986 */ /* 0x0001e2000c101b04 */
[----:B------:R-:W-:-:S14]  /*04b0*/  DSETP.GEU.AND P0, PT, R8, R10, PT ;  /* 0x0000000a0800722a */ /* 0x000fdc0003f0e000 */
[----:B0-----:R-:W-:Y:S05]  /*04c0*/  @P0 EXIT ;  /* 0x000000000000094d */ /* 0x001fea0003800000 */
[----:B------:R-:W0:Y:S01]  /*04d0*/  S2R R7, SR_LANEID ;  /* 0x0000000000077919 */ /* 0x000e220000000000 */
[----:B------:R-:W-:Y:S01]  /*04e0*/  VOTEU.ANY UR6, UPT, PT ;  /* 0x0000000000067886 */ /* 0x000fe200038e0100 */
[----:B------:R-:W1:Y:S01]  /*04f0*/  LDC.64 R4, c[0x0][0x3a8] ;  /* 0x0000ea00ff047b82 */ /* 0x000e620000000a00 */
[----:B------:R-:W0:Y:S08]  /*0500*/  FLO.U32 R8, UR6 ;  /* 0x0000000600087d00 */ /* 0x000e3000080e0000 */
[----:B------:R-:W1:Y:S01]  /*0510*/  POPC R13, UR6 ;  /* 0x00000006000d7d09 */ /* 0x000e620008000000 */
[----:B0-----:R-:W-:-:S13]  /*0520*/  ISETP.EQ.U32.AND P0, PT, R8, R7, PT ;  /* 0x000000070800720c */ /* 0x001fda0003f02070 */
[----:B-1----:R-:W2:Y:S04]  /*0530*/  @P0 ATOMG.E.ADD.STRONG.GPU PT, R13, desc[UR4][R4.64], R13 ;  /* 0x8000000d040d09a8 */ /* 0x002ea800081ef104 */
[----:B------:R-:W3:Y:S01]  /*0540*/  LDG.E R9, desc[UR4][R2.64] ;  /* 0x0000000402097981 */ /* 0x000ee2000c1e1900 */
[----:B------:R-:W0:Y:S02]  /*0550*/  S2R R6, SR_LTMASK ;  /* 0x0000000000067919 */ /* 0x000e240000003900 */
[----:B0-----:R-:W-:Y:S02]  /*0560*/  LOP3.LUT R10, R6, UR6, RZ, 0xc0, !PT ;  /* 0x00000006060a7c12 */ /* 0x001fe4000f8ec0ff */
[----:B------:R-:W0:Y:S02]  /*0570*/  LDC.64 R6, c[0x0][0x388] ;  /* 0x0000e200ff067b82 */ /* 0x000e240000000a00 */
[----:B------:R-:W1:Y:S01]  /*0580*/  POPC R11, R10 ;  /* 0x0000000a000b7309 */ /* 0x000e620000000000 */
[----:B--2---:R-:W1:Y:S02]  /*0590*/  SHFL.IDX PT, R0, R13, R8, 0x1f ;  /* 0x00001f080d007589 */ /* 0x004e6400000e0000 */
[----:B-1----:R-:W-:-:S04]  /*05a0*/  IMAD.IADD R0, R0, 0x1, R11 ;  /* 0x0000000100007824 */ /* 0x002fc800078e020b */
[----:B------:R-:W-:-:S04]  /*05b0*/  IMAD.SHL.U32 R11, R0, 0x2, RZ ;  /* 0x00000002000b7824 */ /* 0x000fc800078e00ff */
[----:B0-----:R-:W-:-:S05]  /*05c0*/  IMAD.WIDE R6, R11, 0x4, R6 ;  /* 0x000000040b067825 */ /* 0x001fca00078e0206 */
[----:B---3--:R-:W-:Y:S04]  /*05d0*/  STG.E desc[UR4][R6.64], R9 ;  /* 0x0000000906007986 */ /* 0x008fe8000c101904 */
[----:B------:R-:W2:Y:S04]  /*05e0*/  LDG.E R5, desc[UR4][R2.64+0x4] ;  /* 0x0000040402057981 */ /* 0x000ea8000c1e1900 */
[----:B--2---:R-:W-:Y:S01]  /*05f0*/  STG.E desc[UR4][R6.64+0x4], R5 ;  /* 0x0000040506007986 */ /* 0x004fe2000c101904 */
[----:B------:R-:W-:Y:S05]  /*0600*/  EXIT ;  /* 0x000000000000794d */ /* 0x000fea0003800000 */
.L_x_21:
        /* <DEDUP_REMOVED lines=15> */
.L_x_28:


//--------------------- .text._Z23computeSeparationKernalPdPiS_S_S0_d --------------------------
	.section	.text._Z23computeSeparationKernalPdPiS_S_S0_d,"ax",@progbits
	.align	128
        .global         _Z23computeSeparationKernalPdPiS_S_S0_d
        .type           _Z23computeSeparationKernalPdPiS_S_S0_d,@function
        .size           _Z23computeSeparationKernalPdPiS_S_S0_d,(.L_x_29 - _Z23computeSeparationKernalPdPiS_S_S0_d)
        .other          _Z23computeSeparationKernalPdPiS_S_S0_d,@"STO_CUDA_ENTRY STV_DEFAULT"
_Z23computeSeparationKernalPdPiS_S_S0_d:
.text._Z23computeSeparationKernalPdPiS_S_S0_d:
[----:B------:R-:W-:Y:S08]  /*0000*/  LDC R1, c[0x0][0x37c] ;  /* 0x0000df00ff017b82 */ /* 0x000ff00000000800 */
[----:B------:R-:W0:Y:S01]  /*0010*/  LDC.64 R2, c[0x0][0x3a0] ;  /* 0x0000e800ff027b82 */ /* 0x000e220000000a00 */
[----:B------:R-:W0:Y:S02]  /*0020*/  LDCU.64 UR4, c[0x0][0x358] ;  /* 0x00006b00ff0477ac */ /* 0x000e240008000a00 */
[----:B0-----:R-:W2:Y:S05]  /*0030*/  LDG.E R3, desc[UR4][R2.64] ;  /* 0x0000000402037981 */ /* 0x001eaa000c1e1900 */
[----:B------:R-:W0:Y:S01]  /*0040*/  S2UR UR6, SR_CTAID.X ;  /* 0x00000000000679c3 */ /* 0x000e220000002500 */
[----:B------:R-:W0:Y:S07]  /*0050*/  S2R R5, SR_TID.X ;  /* 0x0000000000057919 */ /* 0x000e2e0000002100 */
[----:B------:R-:W0:Y:S02]  /*0060*/  LDC R0, c[0x0][0x360] ;  /* 0x0000d800ff007b82 */ /* 0x000e240000000800 */
[----:B0-----:R-:W-:-:S05]  /*0070*/  IMAD R0, R0, UR6, R5 ;  /* 0x0000000600007c24 */ /* 0x001fca000f8e0205 */
[----:B--2---:R-:W-:-:S13]  /*0080*/  ISETP.GE.AND P0, PT, R0, R3, PT ;  /* 0x000000030000720c */ /* 0x004fda0003f06270 */
[----:B------:R-:W-:Y:S05]  /*0090*/  @P0 EXIT ;  /* 0x000000000000094d */ /* 0x000fea0003800000 */
[----:B------:R-:W0:Y:S01]  /*00a0*/  LDC.64 R4, c[0x0][0x388] ;  /* 0x0000e200ff047b82 */ /* 0x000e220000000a00 */
[----:B------:R-:W-:-:S07]  /*00b0*/  IMAD.SHL.U32 R3, R0, 0x2, RZ ;  /* 0x0000000200037824 */ /* 0x000fce00078e00ff */
[----:B------:R-:W1:Y:S08]  /*00c0*/  LDC.64 R6, c[0x0][0x380] ;  /* 0x0000e000ff067b82 */ /* 0x000e700000000a00 */
[----:B------:R-:W2:Y:S01]  /*00d0*/  LDC.64 R18, c[0x0][0x390] ;  /* 0x0000e400ff127b82 */ /* 0x000ea20000000a00 */
[----:B0-----:R-:W-:-:S07]  /*00e0*/  IMAD.WIDE R4, R3, 0x4, R4 ;  /* 0x0000000403047825 */ /* 0x001fce00078e0204 */
[----:B------:R-:W0:Y:S01]  /*00f0*/  LDC.64 R2, c[0x0][0x398] ;  /* 0x0000e600ff027b82 */ /* 0x000e220000000a00 */
[----:B------:R-:W3:Y:S04]  /*0100*/  LDG.E R8, desc[UR4][R4.64] ;  /* 0x0000000404087981 */ /* 0x000ee8000c1e1900 */
[----:B------:R4:W5:Y:S03]  /*0110*/  LDG.E R9, desc[UR4][R4.64+0x4] ;  /* 0x0000040404097981 */ /* 0x000966000c1e1900 */
[----:B----4-:R-:W4:Y:S01]  /*0120*/  LDC.64 R4, c[0x0][0x3a8] ;  /* 0x0000ea00ff047b82 */ /* 0x010f220000000a00 */
[----:B0-----:R-:W-:-:S05]  /*0130*/  IMAD.WIDE R2, R0, 0x8, R2 ;  /* 0x0000000800027825 */ /* 0x001fca00078e0202 */
[----:B------:R-:W-:Y:S01]  /*0140*/  STG.E.64 desc[UR4][R2.64], RZ ;  /* 0x000000ff02007986 */ /* 0x000fe2000c101b04 */
[----:B---3--:R-:W-:Y:S02]  /*0150*/  IMAD R11, R8, 0x3, RZ ;  /* 0x00000003080b7824 */ /* 0x008fe400078e02ff */
[----:B-----5:R-:W-:Y:S02]  /*0160*/  IMAD R13, R9, 0x3, RZ ;  /* 0x00000003090d7824 */ /* 0x020fe400078e02ff */
[----:B-1----:R-:W-:-:S04]  /*0170*/  IMAD.WIDE R8, R11, 0x8, R6 ;  /* 0x000000080b087825 */ /* 0x002fc800078e0206 */
[----:B------:R-:W-:Y:S01]  /*0180*/  IMAD.WIDE R6, R13, 0x8, R6 ;  /* 0x000000080d067825 */ /* 0x000fe200078e0206 */
[----:B------:R-:W3:Y:S04]  /*0190*/  LDG.E.64 R10, desc[UR4][R8.64] ;  /* 0x00000004080a7981 */ /* 0x000ee8000c1e1b00 */
[----:B------:R-:W3:Y:S01]  /*01a0*/  LDG.E.64 R12, desc[UR4][R6.64] ;  /* 0x00000004060c7981 */ /* 0x000ee2000c1e1b00 */
[----:B------:R-:W-:Y:S01]  /*01b0*/  IMAD R21, R0, 0x3, RZ ;  /* 0x0000000300157824 */ /* 0x000fe200078e02ff */
[----:B---3--:R-:W-:Y:S02]  /*01c0*/  DADD R12, R10, -R12 ;  /* 0x000000000a0c7229 */ /* 0x008fe4000000080c */
[----:B----4-:R-:W-:-:S06]  /*01d0*/  DMUL R10, R4, 0.5 ;  /* 0x3fe00000040a7828 */ /* 0x010fcc0000000000 */
        /* <DEDUP_REMOVED lines=8> */
[----:B------:R-:W-:Y:S01]  /*0260*/  FSEL R17, R15, R17, !P0 ;  /* 0x000000110f117208 */ /* 0x000fe20004000000 */
[----:B--2---:R-:W-:-:S05]  /*0270*/  IMAD.WIDE R14, R21, 0x8, R18 ;  /* 0x00000008150e7825 */ /* 0x004fca00078e0212 */
        /* <DEDUP_REMOVED lines=15> */
[----:B------:R-:W-:Y:S04]  /*0370*/  STG.E.64 desc[UR4][R14.64+0x8], R16 ;  /* 0x000008100e007986 */ /* 0x000fe8000c101b04 */
[----:B-1----:R-:W2:Y:S02]  /*0380*/  LDG.E.64 R18, desc[UR4][R2.64] ;  /* 0x0000000402127981 */ /* 0x002ea4000c1e1b00 */
[----:B--2---:R-:W-:-:S07]  /*0390*/  DFMA R18, R16, R16, R18 ;  /* 0x000000101012722b */ /* 0x004fce0000000012 */
[----:B------:R-:W-:Y:S04]  /*03a0*/  STG.E.64 desc[UR4][R2.64], R18 ;  /* 0x0000001202007986 */ /* 0x000fe8000c101b04 */
[----:B------:R-:W2:Y:S04]  /*03b0*/  LDG.E.64 R8, desc[UR4][R8.64+0x10] ;  /* 0x0000100408087981 */ /* 0x000ea8000c1e1b00 */
[----:B------:R-:W2:Y:S02]  /*03c0*/  LDG.E.64 R6, desc[UR4][R6.64+0x10] ;  /* 0x0000100406067981 */ /* 0x000ea4000c1e1b00 */
[----:B--2---:R-:W-:-:S08]  /*03d0*/  DADD R20, R8, -R6 ;  /* 0x0000000008147229 */ /* 0x004fd00000000806 */
[C---:B------:R-:W-:Y:S02]  /*03e0*/  DADD R22, R20.reuse, -R4 ;  /* 0x0000000014167229 */ /* 0x040fe40000000804 */
[----:B------:R-:W-:-:S08]  /*03f0*/  DSETP.GE.AND P0, PT, R20, R10, PT ;  /* 0x0000000a1400722a */ /* 0x000fd00003f06000 */
[----:B------:R-:W-:Y:S02]  /*0400*/  FSEL R10, R20, R22, !P0 ;  /* 0x00000016140a7208 */ /* 0x000fe40004000000 */
[----:B------:R-:W-:-:S06]  /*0410*/  FSEL R11, R21, R23, !P0 ;  /* 0x00000017150b7208 */ /* 0x000fcc0004000000 */
[C---:B------:R-:W-:Y:S02]  /*0420*/  DADD R4, R10.reuse, R4 ;  /* 0x000000000a047229 */ /* 0x040fe40000000004 */
[----:B------:R-:W-:-:S08]  /*0430*/  DSETP.GEU.AND P0, PT, R10, R12, PT ;  /* 0x0000000c0a00722a */ /* 0x000fd00003f0e000 */
[----:B------:R-:W-:Y:S02]  /*0440*/  FSEL R4, R4, R10, !P0 ;  /* 0x0000000a04047208 */ /* 0x000fe40004000000 */
[----:B------:R-:W-:-:S05]  /*0450*/  FSEL R5, R5, R11, !P0 ;  /* 0x0000000b05057208 */ /* 0x000fca0004000000 */
[----:B------:R-:W-:Y:S04]  /*0460*/  STG.E.64 desc[UR4][R14.64+0x10], R4 ;  /* 0x000010040e007986 */ /* 0x000fe8000c101b04 */
[----:B------:R-:W2:Y:S02]  /*0470*/  LDG.E.64 R6, desc[UR4][R2.64] ;  /* 0x0000000402067981 */ /* 0x000ea4000c1e1b00 */
[----:B--2---:R-:W-:-:S07]  /*0480*/  DFMA R6, R4, R4, R6 ;  /* 0x000000040406722b */ /* 0x004fce0000000006 */
[----:B------:R-:W-:Y:S01]  /*0490*/  STG.E.64 desc[UR4][R2.64], R6 ;  /* 0x0000000602007986 */ /* 0x000fe2000c101b04 */
[----:B------:R-:W-:Y:S05]  /*04a0*/  EXIT ;  /* 0x000000000000794d */ /* 0x000fea0003800000 */
.L_x_22:
        /* <DEDUP_REMOVED lines=13> */
.L_x_29:


//--------------------- .nv.shared.reserved.0     --------------------------
	.section	.nv.shared.reserved.0,"aw",@nobits
	.weak		__nv_reservedSMEM_offset_0_alias
	.size		__nv_reservedSMEM_offset_0_alias, 0, 64
	.other		__nv_reservedSMEM_offset_0_alias,@"STO_CUDA_RESERVED_SHARED STV_DEFAULT"
__nv_reservedSMEM_offset_0_alias:
	.zero		0
	.zero		64


//--------------------- .nv.constant0._Z25velocityVerletStep2KernelPdS_di --------------------------
	.section	.nv.constant0._Z25velocityVerletStep2KernelPdS_di,"a",@progbits
	.sectionflags	@""
	.align	4
.nv.constant0._Z25velocityVerletStep2KernelPdS_di:
	.zero		924


//--------------------- .nv.constant0._Z25velocityVerletStep1KernelPdS_S_ddi --------------------------
	.section	.nv.constant0._Z25velocityVerletStep1KernelPdS_S_ddi,"a",@progbits
	.sectionflags	@""
	.align	4
.nv.constant0._Z25velocityVerletStep1KernelPdS_S_ddi:
	.zero		940


//--------------------- .nv.constant0._Z26computeAccelerationsKernelPdS_PiS_S_idi --------------------------
	.section	.nv.constant0._Z26computeAccelerationsKernelPdS_PiS_S_idi,"a",@progbits
	.sectionflags	@""
	.align	4
.nv.constant0._Z26computeAccelerationsKernelPdS_PiS_S_idi:
	.zero		956


//--------------------- .nv.constant0._Z23zeroAccelerationsKernelPdi --------------------------
	.section	.nv.constant0._Z23zeroAccelerationsKernelPdi,"a",@progbits
	.sectionflags	@""
	.align	4
.nv.constant0._Z23zeroAccelerationsKernelPdi:
	.zero		908


//--------------------- .nv.constant0._Z21separationJudgeKernalPdPiS0_S_S_S0_did --------------------------
	.section	.nv.constant0._Z21separationJudgeKernalPdPiS0_S_S_S0_did,"a",@progbits
	.sectionflags	@""
	.align	4
.nv.constant0._Z21separationJudgeKernalPdPiS0_S_S_S0_did:
	.zero		968


//--------------------- .nv.constant0._Z23computeSeparationKernalPdPiS_S_S0_d --------------------------
	.section	.nv.constant0._Z23computeSeparationKernalPdPiS_S_S0_d,"a",@progbits
	.sectionflags	@""
	.align	4
.nv.constant0._Z23computeSeparationKernalPdPiS_S_S0_d:
	.zero		944


//--------------------- SYMBOLS --------------------------

	.type		.nv.reservedSmem.offset0,@object
	.size		.nv.reservedSmem.offset0,0x4
